	.target	sm_103a

	.elftype	@"ET_EXEC"


//--------------------- .note.nv.tkinfo           --------------------------
	.section	.note.nv.tkinfo,"",@"SHT_NOTE"
	.sectionflags	@"SHF_NOTE_NV_TKINFO"
	.tkinfo
        /*0018*/ 	.word	0x00000002
        /*0030*/ 	.string	""
        /*0030*/ 	.string	"ptxas"
        /*0030*/ 	.string	"Cuda compilation tools, release 13.0, V13.0.88"
        /*0030*/ 	.string	"Build cuda_13.0.r13.0/compiler.36424714_0"
        /*0030*/ 	.string	"-arch sm_103a -m 64 "



//--------------------- .note.nv.cuinfo           --------------------------
	.section	.note.nv.cuinfo,"",@"SHT_NOTE"
	.sectionflags	@"SHF_NOTE_NV_CUINFO"
        /*0018*/ 	.short	0x0002
        /*001a*/ 	.short	0x0067
        /*001c*/ 	.short	0x0082
	.zero		2


//--------------------- .nv.info                  --------------------------
	.section	.nv.info,"",@"SHT_CUDA_INFO"
	.align	4


	//----- nvinfo : EIATTR_REGCOUNT
	.align		4
        /*0000*/ 	.byte	0x04, 0x2f
        /*0002*/ 	.short	(.L_29 - .L_28)
	.align		4
.L_28:
        /*0004*/ 	.word	index@(_Z25multi_tensor_apply_kernelI18TensorListMetadataILi2EE17LAMBStage2FunctorIffEJPfS4_ffbEEvlPViT_T0_DpT1_)
        /*0008*/ 	.word	0x00000020


	//----- nvinfo : EIATTR_FRAME_SIZE
	.align		4
.L_29:
        /*000c*/ 	.byte	0x04, 0x11
        /*000e*/ 	.short	(.L_31 - .L_30)
	.align		4
.L_30:
        /*0010*/ 	.word	index@(_Z25multi_tensor_apply_kernelI18TensorListMetadataILi2EE17LAMBStage2FunctorIffEJPfS4_ffbEEvlPViT_T0_DpT1_)
        /*0014*/ 	.word	0x00000000


	//----- nvinfo : EIATTR_REGCOUNT
	.align		4
.L_31:
        /*0018*/ 	.byte	0x04, 0x2f
        /*001a*/ 	.short	(.L_33 - .L_32)
	.align		4
.L_32:
        /*001c*/ 	.word	index@(_Z25multi_tensor_apply_kernelI18TensorListMetadataILi2EE17LAMBStage2FunctorIfN3c104HalfEEJPfS6_ffbEEvlPViT_T0_DpT1_)
        /*0020*/ 	.word	0x00000020


	//----- nvinfo : EIATTR_FRAME_SIZE
	.align		4
.L_33:
        /*0024*/ 	.byte	0x04, 0x11
        /*0026*/ 	.short	(.L_35 - .L_34)
	.align		4
.L_34:
        /*0028*/ 	.word	index@(_Z25multi_tensor_apply_kernelI18TensorListMetadataILi2EE17LAMBStage2FunctorIfN3c104HalfEEJPfS6_ffbEEvlPViT_T0_DpT1_)
        /*002c*/ 	.word	0x00000000


	//----- nvinfo : EIATTR_REGCOUNT
	.align		4
.L_35:
        /*0030*/ 	.byte	0x04, 0x2f
        /*0032*/ 	.short	(.L_37 - .L_36)
	.align		4
.L_36:
        /*0034*/ 	.word	index@(_Z25multi_tensor_apply_kernelI18TensorListMetadataILi2EE17LAMBStage2FunctorIN3c104HalfEfEJPfS6_ffbEEvlPViT_T0_DpT1_)
        /*0038*/ 	.word	0x00000020


	//----- nvinfo : EIATTR_FRAME_SIZE
	.align		4
.L_37:
        /*003c*/ 	.byte	0x04, 0x11
        /*003e*/ 	.short	(.L_39 - .L_38)
	.align		4
.L_38:
        /*0040*/ 	.word	index@(_Z25multi_tensor_apply_kernelI18TensorListMetadataILi2EE17LAMBStage2FunctorIN3c104HalfEfEJPfS6_ffbEEvlPViT_T0_DpT1_)
        /*0044*/ 	.word	0x00000000


	//----- nvinfo : EIATTR_REGCOUNT
	.align		4
.L_39:
        /*0048*/ 	.byte	0x04, 0x2f
        /*004a*/ 	.short	(.L_41 - .L_40)
	.align		4
.L_40:
        /*004c*/ 	.word	index@(_Z25multi_tensor_apply_kernelI18TensorListMetadataILi2EE17LAMBStage2FunctorIN3c104HalfES4_EJPfS6_ffbEEvlPViT_T0_DpT1_)
        /*0050*/ 	.word	0x00000020


	//----- nvinfo : EIATTR_FRAME_SIZE
	.align		4
.L_41:
        /*0054*/ 	.byte	0x04, 0x11
        /*0056*/ 	.short	(.L_43 - .L_42)
	.align		4
.L_42:
        /*0058*/ 	.word	index@(_Z25multi_tensor_apply_kernelI18TensorListMetadataILi2EE17LAMBStage2FunctorIN3c104HalfES4_EJPfS6_ffbEEvlPViT_T0_DpT1_)
        /*005c*/ 	.word	0x00000000


	//----- nvinfo : EIATTR_MIN_STACK_SIZE
	.align		4
.L_43:
        /*0060*/ 	.byte	0x04, 0x12
        /*0062*/ 	.short	(.L_45 - .L_44)
	.align		4
.L_44:
        /*0064*/ 	.word	index@(_Z25multi_tensor_apply_kernelI18TensorListMetadataILi2EE17LAMBStage2FunctorIN3c104HalfES4_EJPfS6_ffbEEvlPViT_T0_DpT1_)
        /*0068*/ 	.word	0x00000000


	//----- nvinfo : EIATTR_MIN_STACK_SIZE
	.align		4
.L_45:
        /*006c*/ 	.byte	0x04, 0x12
        /*006e*/ 	.short	(.L_47 - .L_46)
	.align		4
.L_46:
        /*0070*/ 	.word	index@(_Z25multi_tensor_apply_kernelI18TensorListMetadataILi2EE17LAMBStage2FunctorIN3c104HalfEfEJPfS6_ffbEEvlPViT_T0_DpT1_)
        /*0074*/ 	.word	0x00000000


	//----- nvinfo : EIATTR_MIN_STACK_SIZE
	.align		4
.L_47:
        /*0078*/ 	.byte	0x04, 0x12
        /*007a*/ 	.short	(.L_49 - .L_48)
	.align		4
.L_48:
        /*007c*/ 	.word	index@(_Z25multi_tensor_apply_kernelI18TensorListMetadataILi2EE17LAMBStage2FunctorIfN3c104HalfEEJPfS6_ffbEEvlPViT_T0_DpT1_)
        /*0080*/ 	.word	0x00000000


	//----- nvinfo : EIATTR_MIN_STACK_SIZE
	.align		4
.L_49:
        /*0084*/ 	.byte	0x04, 0x12
        /*0086*/ 	.short	(.L_51 - .L_50)
	.align		4
.L_50:
        /*0088*/ 	.word	index@(_Z25multi_tensor_apply_kernelI18TensorListMetadataILi2EE17LAMBStage2FunctorIffEJPfS4_ffbEEvlPViT_T0_DpT1_)
        /*008c*/ 	.word	0x00000000
.L_51:


//--------------------- .nv.compat                --------------------------
	.section	.nv.compat,"",@"SHT_CUDA_COMPAT_INFO"
	.align	4
        /*0000*/ 	.byte	0x02, 0x09, 0x01, 0x00, 0x02, 0x02, 0x01, 0x00, 0x02, 0x05, 0x05, 0x00, 0x03, 0x07, 0x01, 0x01
        /*0010*/ 	.byte	0x02, 0x03, 0x00, 0x00, 0x02, 0x06, 0x01, 0x00, 0x04, 0x0b, 0x08, 0x00, 0x00, 0x00, 0x00, 0x00
        /*0020*/ 	.byte	0x00, 0x00, 0x00, 0x00


//--------------------- .nv.info._Z25multi_tensor_apply_kernelI18TensorListMetadataILi2EE17LAMBStage2FunctorIN3c104HalfES4_EJPfS6_ffbEEvlPViT_T0_DpT1_ --------------------------
	.section	.nv.info._Z25multi_tensor_apply_kernelI18TensorListMetadataILi2EE17LAMBStage2FunctorIN3c104HalfES4_EJPfS6_ffbEEvlPViT_T0_DpT1_,"",@"SHT_CUDA_INFO"
	.sectionflags	@""
	.align	4


	//----- nvinfo : EIATTR_CUDA_API_VERSION
	.align		4
        /*0000*/ 	.byte	0x04, 0x37
        /*0002*/ 	.short	(.L_53 - .L_52)
.L_52:
        /*0004*/ 	.word	0x00000082


	//----- nvinfo : EIATTR_KPARAM_INFO
	.align		4
.L_53:
        /*0008*/ 	.byte	0x04, 0x17
        /*000a*/ 	.short	(.L_55 - .L_54)
.L_54:
        /*000c*/ 	.word	0x00000000
        /*0010*/ 	.short	0x0008
        /*0012*/ 	.short	0x0c78
        /*0014*/ 	.byte	0x00, 0xf0, 0x05, 0x00


	//----- nvinfo : EIATTR_KPARAM_INFO
	.align		4
.L_55:
        /*0018*/ 	.byte	0x04, 0x17
        /*001a*/ 	.short	(.L_57 - .L_56)
.L_56:
        /*001c*/ 	.word	0x00000000
        /*0020*/ 	.short	0x0007
        /*0022*/ 	.short	0x0c74
        /*0024*/ 	.byte	0x00, 0xf0, 0x11, 0x00


	//----- nvinfo : EIATTR_KPARAM_INFO
	.align		4
.L_57:
        /*0028*/ 	.byte	0x04, 0x17
        /*002a*/ 	.short	(.L_59 - .L_58)
.L_58:
        /*002c*/ 	.word	0x00000000
        /*0030*/ 	.short	0x0006
        /*0032*/ 	.short	0x0c70
        /*0034*/ 	.byte	0x00, 0xf0, 0x11, 0x00


	//----- nvinfo : EIATTR_KPARAM_INFO
	.align		4
.L_59:
        /*0038*/ 	.byte	0x04, 0x17
        /*003a*/ 	.short	(.L_61 - .L_60)
.L_60:
        /*003c*/ 	.word	0x00000000
        /*0040*/ 	.short	0x0005
        /*0042*/ 	.short	0x0c68
        /*0044*/ 	.byte	0x00, 0xf5, 0x21, 0x00


	//----- nvinfo : EIATTR_KPARAM_INFO
	.align		4
.L_61:
        /*0048*/ 	.byte	0x04, 0x17
        /*004a*/ 	.short	(.L_63 - .L_62)
.L_62:
        /*004c*/ 	.word	0x00000000
        /*0050*/ 	.short	0x0004
        /*0052*/ 	.short	0x0c60
        /*0054*/ 	.byte	0x00, 0xf5, 0x21, 0x00


	//----- nvinfo : EIATTR_KPARAM_INFO
	.align		4
.L_63:
        /*0058*/ 	.byte	0x04, 0x17
        /*005a*/ 	.short	(.L_65 - .L_64)
.L_64:
        /*005c*/ 	.word	0x00000000
        /*0060*/ 	.short	0x0003
        /*0062*/ 	.short	0x0c58
        /*0064*/ 	.byte	0x00, 0xf0, 0x05, 0x00


	//----- nvinfo : EIATTR_KPARAM_INFO
	.align		4
.L_65:
        /*0068*/ 	.byte	0x04, 0x17
        /*006a*/ 	.short	(.L_67 - .L_66)
.L_66:
        /*006c*/ 	.word	0x00000000
        /*0070*/ 	.short	0x0002
        /*0072*/ 	.short	0x0010
        /*0074*/ 	.byte	0x00, 0xf0, 0x21, 0x31


	//----- nvinfo : EIATTR_KPARAM_INFO
	.align		4
.L_67:
        /*0078*/ 	.byte	0x04, 0x17
        /*007a*/ 	.short	(.L_69 - .L_68)
.L_68:
        /*007c*/ 	.word	0x00000000
        /*0080*/ 	.short	0x0001
        /*0082*/ 	.short	0x0008
        /*0084*/ 	.byte	0x00, 0xf5, 0x21, 0x00


	//----- nvinfo : EIATTR_KPARAM_INFO
	.align		4
.L_69:
        /*0088*/ 	.byte	0x04, 0x17
        /*008a*/ 	.short	(.L_71 - .L_70)
.L_70:
        /*008c*/ 	.word	0x00000000
        /*0090*/ 	.short	0x0000
        /*0092*/ 	.short	0x0000
        /*0094*/ 	.byte	0x00, 0xf0, 0x21, 0x00


	//----- nvinfo : EIATTR_SPARSE_MMA_MASK
	.align		4
.L_71:
        /*0098*/ 	.byte	0x03, 0x50
        /*009a*/ 	.short	0x0000


	//----- nvinfo : EIATTR_MAXREG_COUNT
	.align		4
        /*009c*/ 	.byte	0x03, 0x1b
        /*009e*/ 	.short	0x00ff


	//----- nvinfo : EIATTR_MERCURY_ISA_VERSION
	.align		4
        /*00a0*/ 	.byte	0x03, 0x5f
        /*00a2*/ 	.short	0x0101


	//----- nvinfo : EIATTR_VRC_CTA_INIT_COUNT
	.align		4
        /*00a4*/ 	.byte	0x02, 0x4a
	.zero		1
	.zero		1


	//----- nvinfo : EIATTR_EXIT_INSTR_OFFSETS
	.align		4
        /*00a8*/ 	.byte	0x04, 0x1c
        /*00aa*/ 	.short	(.L_73 - .L_72)


	//   ....[0]....
.L_72:
        /*00ac*/ 	.word	0x00000260


	//   ....[1]....
        /*00b0*/ 	.word	0x00000710


	//----- nvinfo : EIATTR_CBANK_PARAM_SIZE
	.align		4
.L_73:
        /*00b4*/ 	.byte	0x03, 0x19
        /*00b6*/ 	.short	0x0c79


	//----- nvinfo : EIATTR_PARAM_CBANK
	.align		4
        /*00b8*/ 	.byte	0x04, 0x0a
        /*00ba*/ 	.short	(.L_75 - .L_74)
	.align		4
.L_74:
        /*00bc*/ 	.word	index@(.nv.constant0._Z25multi_tensor_apply_kernelI18TensorListMetadataILi2EE17LAMBStage2FunctorIN3c104HalfES4_EJPfS6_ffbEEvlPViT_T0_DpT1_)
        /*00c0*/ 	.short	0x0380
        /*00c2*/ 	.short	0x0c79


	//----- nvinfo : EIATTR_SW_WAR
	.align		4
.L_75:
        /*00c4*/ 	.byte	0x04, 0x36
        /*00c6*/ 	.short	(.L_77 - .L_76)
.L_76:
        /*00c8*/ 	.word	0x00000008
.L_77:


//--------------------- .nv.info._Z25multi_tensor_apply_kernelI18TensorListMetadataILi2EE17LAMBStage2FunctorIN3c104HalfEfEJPfS6_ffbEEvlPViT_T0_DpT1_ --------------------------
	.section	.nv.info._Z25multi_tensor_apply_kernelI18TensorListMetadataILi2EE17LAMBStage2FunctorIN3c104HalfEfEJPfS6_ffbEEvlPViT_T0_DpT1_,"",@"SHT_CUDA_INFO"
	.sectionflags	@""
	.align	4


	//----- nvinfo : EIATTR_CUDA_API_VERSION
	.align		4
        /*0000*/ 	.byte	0x04, 0x37
        /*0002*/ 	.short	(.L_79 - .L_78)
.L_78:
        /*0004*/ 	.word	0x00000082


	//----- nvinfo : EIATTR_KPARAM_INFO
	.align		4
.L_79:
        /*0008*/ 	.byte	0x04, 0x17
        /*000a*/ 	.short	(.L_81 - .L_80)
.L_80:
        /*000c*/ 	.word	0x00000000
        /*0010*/ 	.short	0x0008
        /*0012*/ 	.short	0x0c78
        /*0014*/ 	.byte	0x00, 0xf0, 0x05, 0x00


	//----- nvinfo : EIATTR_KPARAM_INFO
	.align		4
.L_81:
        /*0018*/ 	.byte	0x04, 0x17
        /*001a*/ 	.short	(.L_83 - .L_82)
.L_82:
        /*001c*/ 	.word	0x00000000
        /*0020*/ 	.short	0x0007
        /*0022*/ 	.short	0x0c74
        /*0024*/ 	.byte	0x00, 0xf0, 0x11, 0x00


	//----- nvinfo : EIATTR_KPARAM_INFO
	.align		4
.L_83:
        /*0028*/ 	.byte	0x04, 0x17
        /*002a*/ 	.short	(.L_85 - .L_84)
.L_84:
        /*002c*/ 	.word	0x00000000
        /*0030*/ 	.short	0x0006
        /*0032*/ 	.short	0x0c70
        /*0034*/ 	.byte	0x00, 0xf0, 0x11, 0x00


	//----- nvinfo : EIATTR_KPARAM_INFO
	.align		4
.L_85:
        /*0038*/ 	.byte	0x04, 0x17
        /*003a*/ 	.short	(.L_87 - .L_86)
.L_86:
        /*003c*/ 	.word	0x00000000
        /*0040*/ 	.short	0x0005
        /*0042*/ 	.short	0x0c68
        /*0044*/ 	.byte	0x00, 0xf5, 0x21, 0x00


	//----- nvinfo : EIATTR_KPARAM_INFO
	.align		4
.L_87:
        /*0048*/ 	.byte	0x04, 0x17
        /*004a*/ 	.short	(.L_89 - .L_88)
.L_88:
        /*004c*/ 	.word	0x00000000
        /*0050*/ 	.short	0x0004
        /*0052*/ 	.short	0x0c60
        /*0054*/ 	.byte	0x00, 0xf5, 0x21, 0x00


	//----- nvinfo : EIATTR_KPARAM_INFO
	.align		4
.L_89:
        /*0058*/ 	.byte	0x04, 0x17
        /*005a*/ 	.short	(.L_91 - .L_90)
.L_90:
        /*005c*/ 	.word	0x00000000
        /*0060*/ 	.short	0x0003
        /*0062*/ 	.short	0x0c58
        /*0064*/ 	.byte	0x00, 0xf0, 0x05, 0x00


	//----- nvinfo : EIATTR_KPARAM_INFO
	.align		4
.L_91:
        /*0068*/ 	.byte	0x04, 0x17
        /*006a*/ 	.short	(.L_93 - .L_92)
.L_92:
        /*006c*/ 	.word	0x00000000
        /*0070*/ 	.short	0x0002
        /*0072*/ 	.short	0x0010
        /*0074*/ 	.byte	0x00, 0xf0, 0x21, 0x31


	//----- nvinfo : EIATTR_KPARAM_INFO
	.align		4
.L_93:
        /*0078*/ 	.byte	0x04, 0x17
        /*007a*/ 	.short	(.L_95 - .L_94)
.L_94:
        /*007c*/ 	.word	0x00000000
        /*0080*/ 	.short	0x0001
        /*0082*/ 	.short	0x0008
        /*0084*/ 	.byte	0x00, 0xf5, 0x21, 0x00


	//----- nvinfo : EIATTR_KPARAM_INFO
	.align		4
.L_95:
        /*0088*/ 	.byte	0x04, 0x17
        /*008a*/ 	.short	(.L_97 - .L_96)
.L_96:
        /*008c*/ 	.word	0x00000000
        /*0090*/ 	.short	0x0000
        /*0092*/ 	.short	0x0000
        /*0094*/ 	.byte	0x00, 0xf0, 0x21, 0x00


	//----- nvinfo : EIATTR_SPARSE_MMA_MASK
	.align		4
.L_97:
        /*0098*/ 	.byte	0x03, 0x50
        /*009a*/ 	.short	0x0000


	//----- nvinfo : EIATTR_MAXREG_COUNT
	.align		4
        /*009c*/ 	.byte	0x03, 0x1b
        /*009e*/ 	.short	0x00ff


	//----- nvinfo : EIATTR_MERCURY_ISA_VERSION
	.align		4
        /*00a0*/ 	.byte	0x03, 0x5f
        /*00a2*/ 	.short	0x0101


	//----- nvinfo : EIATTR_VRC_CTA_INIT_COUNT
	.align		4
        /*00a4*/ 	.byte	0x02, 0x4a
	.zero		1
	.zero		1


	//----- nvinfo : EIATTR_EXIT_INSTR_OFFSETS
	.align		4
        /*00a8*/ 	.byte	0x04, 0x1c
        /*00aa*/ 	.short	(.L_99 - .L_98)


	//   ....[0]....
.L_98:
        /*00ac*/ 	.word	0x00000260


	//   ....[1]....
        /*00b0*/ 	.word	0x00000730


	//----- nvinfo : EIATTR_CBANK_PARAM_SIZE
	.align		4
.L_99:
        /*00b4*/ 	.byte	0x03, 0x19
        /*00b6*/ 	.short	0x0c79


	//----- nvinfo : EIATTR_PARAM_CBANK
	.align		4
        /*00b8*/ 	.byte	0x04, 0x0a
        /*00ba*/ 	.short	(.L_101 - .L_100)
	.align		4
.L_100:
        /*00bc*/ 	.word	index@(.nv.constant0._Z25multi_tensor_apply_kernelI18TensorListMetadataILi2EE17LAMBStage2FunctorIN3c104HalfEfEJPfS6_ffbEEvlPViT_T0_DpT1_)
        /*00c0*/ 	.short	0x0380
        /*00c2*/ 	.short	0x0c79


	//----- nvinfo : EIATTR_SW_WAR
	.align		4
.L_101:
        /*00c4*/ 	.byte	0x04, 0x36
        /*00c6*/ 	.short	(.L_103 - .L_102)
.L_102:
        /*00c8*/ 	.word	0x00000008
.L_103:


//--------------------- .nv.info._Z25multi_tensor_apply_kernelI18TensorListMetadataILi2EE17LAMBStage2FunctorIfN3c104HalfEEJPfS6_ffbEEvlPViT_T0_DpT1_ --------------------------
	.section	.nv.info._Z25multi_tensor_apply_kernelI18TensorListMetadataILi2EE17LAMBStage2FunctorIfN3c104HalfEEJPfS6_ffbEEvlPViT_T0_DpT1_,"",@"SHT_CUDA_INFO"
	.sectionflags	@""
	.align	4


	//----- nvinfo : EIATTR_CUDA_API_VERSION
	.align		4
        /*0000*/ 	.byte	0x04, 0x37
        /*0002*/ 	.short	(.L_105 - .L_104)
.L_104:
        /*0004*/ 	.word	0x00000082


	//----- nvinfo : EIATTR_KPARAM_INFO
	.align		4
.L_105:
        /*0008*/ 	.byte	0x04, 0x17
        /*000a*/ 	.short	(.L_107 - .L_106)
.L_106:
        /*000c*/ 	.word	0x00000000
        /*0010*/ 	.short	0x0008
        /*0012*/ 	.short	0x0c78
        /*0014*/ 	.byte	0x00, 0xf0, 0x05, 0x00


	//----- nvinfo : EIATTR_KPARAM_INFO
	.align		4
.L_107:
        /*0018*/ 	.byte	0x04, 0x17
        /*001a*/ 	.short	(.L_109 - .L_108)
.L_108:
        /*001c*/ 	.word	0x00000000
        /*0020*/ 	.short	0x0007
        /*0022*/ 	.short	0x0c74
        /*0024*/ 	.byte	0x00, 0xf0, 0x11, 0x00


	//----- nvinfo : EIATTR_KPARAM_INFO
	.align		4
.L_109:
        /*0028*/ 	.byte	0x04, 0x17
        /*002a*/ 	.short	(.L_111 - .L_110)
.L_110:
        /*002c*/ 	.word	0x00000000
        /*0030*/ 	.short	0x0006
        /*0032*/ 	.short	0x0c70
        /*0034*/ 	.byte	0x00, 0xf0, 0x11, 0x00


	//----- nvinfo : EIATTR_KPARAM_INFO
	.align		4
.L_111:
        /*0038*/ 	.byte	0x04, 0x17
        /*003a*/ 	.short	(.L_113 - .L_112)
.L_112:
        /*003c*/ 	.word	0x00000000
        /*0040*/ 	.short	0x0005
        /*0042*/ 	.short	0x0c68
        /*0044*/ 	.byte	0x00, 0xf5, 0x21, 0x00


	//----- nvinfo : EIATTR_KPARAM_INFO
	.align		4
.L_113:
        /*0048*/ 	.byte	0x04, 0x17
        /*004a*/ 	.short	(.L_115 - .L_114)
.L_114:
        /*004c*/ 	.word	0x00000000
        /*0050*/ 	.short	0x0004
        /*0052*/ 	.short	0x0c60
        /*0054*/ 	.byte	0x00, 0xf5, 0x21, 0x00


	//----- nvinfo : EIATTR_KPARAM_INFO
	.align		4
.L_115:
        /*0058*/ 	.byte	0x04, 0x17
        /*005a*/ 	.short	(.L_117 - .L_116)
.L_116:
        /*005c*/ 	.word	0x00000000
        /*0060*/ 	.short	0x0003
        /*0062*/ 	.short	0x0c58
        /*0064*/ 	.byte	0x00, 0xf0, 0x05, 0x00


	//----- nvinfo : EIATTR_KPARAM_INFO
	.align		4
.L_117:
        /*0068*/ 	.byte	0x04, 0x17
        /*006a*/ 	.short	(.L_119 - .L_118)
.L_118:
        /*006c*/ 	.word	0x00000000
        /*0070*/ 	.short	0x0002
        /*0072*/ 	.short	0x0010
        /*0074*/ 	.byte	0x00, 0xf0, 0x21, 0x31


	//----- nvinfo : EIATTR_KPARAM_INFO
	.align		4
.L_119:
        /*0078*/ 	.byte	0x04, 0x17
        /*007a*/ 	.short	(.L_121 - .L_120)
.L_120:
        /*007c*/ 	.word	0x00000000
        /*0080*/ 	.short	0x0001
        /*0082*/ 	.short	0x0008
        /*0084*/ 	.byte	0x00, 0xf5, 0x21, 0x00


	//----- nvinfo : EIATTR_KPARAM_INFO
	.align		4
.L_121:
        /*0088*/ 	.byte	0x04, 0x17
        /*008a*/ 	.short	(.L_123 - .L_122)
.L_122:
        /*008c*/ 	.word	0x00000000
        /*0090*/ 	.short	0x0000
        /*0092*/ 	.short	0x0000
        /*0094*/ 	.byte	0x00, 0xf0, 0x21, 0x00


	//----- nvinfo : EIATTR_SPARSE_MMA_MASK
	.align		4
.L_123:
        /*0098*/ 	.byte	0x03, 0x50
        /*009a*/ 	.short	0x0000


	//----- nvinfo : EIATTR_MAXREG_COUNT
	.align		4
        /*009c*/ 	.byte	0x03, 0x1b
        /*009e*/ 	.short	0x00ff


	//----- nvinfo : EIATTR_MERCURY_ISA_VERSION
	.align		4
        /*00a0*/ 	.byte	0x03, 0x5f
        /*00a2*/ 	.short	0x0101


	//----- nvinfo : EIATTR_VRC_CTA_INIT_COUNT
	.align		4
        /*00a4*/ 	.byte	0x02, 0x4a
	.zero		1
	.zero		1


	//----- nvinfo : EIATTR_EXIT_INSTR_OFFSETS
	.align		4
        /*00a8*/ 	.byte	0x04, 0x1c
        /*00aa*/ 	.short	(.L_125 - .L_124)


	//   ....[0]....
.L_124:
        /*00ac*/ 	.word	0x00000260


	//   ....[1]....
        /*00b0*/ 	.word	0x00000670


	//----- nvinfo : EIATTR_CBANK_PARAM_SIZE
	.align		4
.L_125:
        /*00b4*/ 	.byte	0x03, 0x19
        /*00b6*/ 	.short	0x0c79


	//----- nvinfo : EIATTR_PARAM_CBANK
	.align		4
        /*00b8*/ 	.byte	0x04, 0x0a
        /*00ba*/ 	.short	(.L_127 - .L_126)
	.align		4
.L_126:
        /*00bc*/ 	.word	index@(.nv.constant0._Z25multi_tensor_apply_kernelI18TensorListMetadataILi2EE17LAMBStage2FunctorIfN3c104HalfEEJPfS6_ffbEEvlPViT_T0_DpT1_)
        /*00c0*/ 	.short	0x0380
        /*00c2*/ 	.short	0x0c79


	//----- nvinfo : EIATTR_SW_WAR
	.align		4
.L_127:
        /*00c4*/ 	.byte	0x04, 0x36
        /*00c6*/ 	.short	(.L_129 - .L_128)
.L_128:
        /*00c8*/ 	.word	0x00000008
.L_129:


//--------------------- .nv.info._Z25multi_tensor_apply_kernelI18TensorListMetadataILi2EE17LAMBStage2FunctorIffEJPfS4_ffbEEvlPViT_T0_DpT1_ --------------------------
	.section	.nv.info._Z25multi_tensor_apply_kernelI18TensorListMetadataILi2EE17LAMBStage2FunctorIffEJPfS4_ffbEEvlPViT_T0_DpT1_,"",@"SHT_CUDA_INFO"
	.sectionflags	@""
	.align	4


	//----- nvinfo : EIATTR_CUDA_API_VERSION
	.align		4
        /*0000*/ 	.byte	0x04, 0x37
        /*0002*/ 	.short	(.L_131 - .L_130)
.L_130:
        /*0004*/ 	.word	0x00000082


	//----- nvinfo : EIATTR_KPARAM_INFO
	.align		4
.L_131:
        /*0008*/ 	.byte	0x04, 0x17
        /*000a*/ 	.short	(.L_133 - .L_132)
.L_132:
        /*000c*/ 	.word	0x00000000
        /*0010*/ 	.short	0x0008
        /*0012*/ 	.short	0x0c78
        /*0014*/ 	.byte	0x00, 0xf0, 0x05, 0x00


	//----- nvinfo : EIATTR_KPARAM_INFO
	.align		4
.L_133:
        /*0018*/ 	.byte	0x04, 0x17
        /*001a*/ 	.short	(.L_135 - .L_134)
.L_134:
        /*001c*/ 	.word	0x00000000
        /*0020*/ 	.short	0x0007
        /*0022*/ 	.short	0x0c74
        /*0024*/ 	.byte	0x00, 0xf0, 0x11, 0x00


	//----- nvinfo : EIATTR_KPARAM_INFO
	.align		4
.L_135:
        /*0028*/ 	.byte	0x04, 0x17
        /*002a*/ 	.short	(.L_137 - .L_136)
.L_136:
        /*002c*/ 	.word	0x00000000
        /*0030*/ 	.short	0x0006
        /*0032*/ 	.short	0x0c70
        /*0034*/ 	.byte	0x00, 0xf0, 0x11, 0x00


	//----- nvinfo : EIATTR_KPARAM_INFO
	.align		4
.L_137:
        /*0038*/ 	.byte	0x04, 0x17
        /*003a*/ 	.short	(.L_139 - .L_138)
.L_138:
        /*003c*/ 	.word	0x00000000
        /*0040*/ 	.short	0x0005
        /*0042*/ 	.short	0x0c68
        /*0044*/ 	.byte	0x00, 0xf5, 0x21, 0x00


	//----- nvinfo : EIATTR_KPARAM_INFO
	.align		4
.L_139:
        /*0048*/ 	.byte	0x04, 0x17
        /*004a*/ 	.short	(.L_141 - .L_140)
.L_140:
        /*004c*/ 	.word	0x00000000
        /*0050*/ 	.short	0x0004
        /*0052*/ 	.short	0x0c60
        /*0054*/ 	.byte	0x00, 0xf5, 0x21, 0x00


	//----- nvinfo : EIATTR_KPARAM_INFO
	.align		4
.L_141:
        /*0058*/ 	.byte	0x04, 0x17
        /*005a*/ 	.short	(.L_143 - .L_142)
.L_142:
        /*005c*/ 	.word	0x00000000
        /*0060*/ 	.short	0x0003
        /*0062*/ 	.short	0x0c58
        /*0064*/ 	.byte	0x00, 0xf0, 0x05, 0x00


	//----- nvinfo : EIATTR_KPARAM_INFO
	.align		4
.L_143:
        /*0068*/ 	.byte	0x04, 0x17
        /*006a*/ 	.short	(.L_145 - .L_144)
.L_144:
        /*006c*/ 	.word	0x00000000
        /*0070*/ 	.short	0x0002
        /*0072*/ 	.short	0x0010
        /*0074*/ 	.byte	0x00, 0xf0, 0x21, 0x31


	//----- nvinfo : EIATTR_KPARAM_INFO
	.align		4
.L_145:
        /*0078*/ 	.byte	0x04, 0x17
        /*007a*/ 	.short	(.L_147 - .L_146)
.L_146:
        /*007c*/ 	.word	0x00000000
        /*0080*/ 	.short	0x0001
        /*0082*/ 	.short	0x0008
        /*0084*/ 	.byte	0x00, 0xf5, 0x21, 0x00


	//----- nvinfo : EIATTR_KPARAM_INFO
	.align		4
.L_147:
        /*0088*/ 	.byte	0x04, 0x17
        /*008a*/ 	.short	(.L_149 - .L_148)
.L_148:
        /*008c*/ 	.word	0x00000000
        /*0090*/ 	.short	0x0000
        /*0092*/ 	.short	0x0000
        /*0094*/ 	.byte	0x00, 0xf0, 0x21, 0x00


	//----- nvinfo : EIATTR_SPARSE_MMA_MASK
	.align		4
.L_149:
        /*0098*/ 	.byte	0x03, 0x50
        /*009a*/ 	.short	0x0000


	//----- nvinfo : EIATTR_MAXREG_COUNT
	.align		4
        /*009c*/ 	.byte	0x03, 0x1b
        /*009e*/ 	.short	0x00ff


	//----- nvinfo : EIATTR_MERCURY_ISA_VERSION
	.align		4
        /*00a0*/ 	.byte	0x03, 0x5f
        /*00a2*/ 	.short	0x0101


	//----- nvinfo : EIATTR_VRC_CTA_INIT_COUNT
	.align		4
        /*00a4*/ 	.byte	0x02, 0x4a
	.zero		1
	.zero		1


	//----- nvinfo : EIATTR_EXIT_INSTR_OFFSETS
	.align		4
        /*00a8*/ 	.byte	0x04, 0x1c
        /*00aa*/ 	.short	(.L_151 - .L_150)


	//   ....[0]....
.L_150:
        /*00ac*/ 	.word	0x00000260


	//   ....[1]....
        /*00b0*/ 	.word	0x00000630


	//----- nvinfo : EIATTR_CBANK_PARAM_SIZE
	.align		4
.L_151:
        /*00b4*/ 	.byte	0x03, 0x19
        /*00b6*/ 	.short	0x0c79


	//----- nvinfo : EIATTR_PARAM_CBANK
	.align		4
        /*00b8*/ 	.byte	0x04, 0x0a
        /*00ba*/ 	.short	(.L_153 - .L_152)
	.align		4
.L_152:
        /*00bc*/ 	.word	index@(.nv.constant0._Z25multi_tensor_apply_kernelI18TensorListMetadataILi2EE17LAMBStage2FunctorIffEJPfS4_ffbEEvlPViT_T0_DpT1_)
        /*00c0*/ 	.short	0x0380
        /*00c2*/ 	.short	0x0c79


	//----- nvinfo : EIATTR_SW_WAR
	.align		4
.L_153:
        /*00c4*/ 	.byte	0x04, 0x36
        /*00c6*/ 	.short	(.L_155 - .L_154)
.L_154:
        /*00c8*/ 	.word	0x00000008
.L_155:


//--------------------- .nv.callgraph             --------------------------
	.section	.nv.callgraph,"",@"SHT_CUDA_CALLGRAPH"
	.align	4
	.sectionentsize	8
	.align		4
        /*0000*/ 	.word	0x00000000
	.align		4
        /*0004*/ 	.word	0xffffffff
	.align		4
        /*0008*/ 	.word	0x00000000
	.align		4
        /*000c*/ 	.word	0xfffffffe
	.align		4
        /*0010*/ 	.word	0x00000000
	.align		4
        /*0014*/ 	.word	0xfffffffd
	.align		4
        /*0018*/ 	.word	0x00000000
	.align		4
        /*001c*/ 	.word	0xfffffffc


//--------------------- .nv.constant4             --------------------------
	.section	.nv.constant4,"a",@progbits
	.align	8
	.align		8
.nv.constant4:
        /*0000*/ 	.dword	_ZN59_INTERNAL_b75f7084_28_multi_tensor_lamb_stage_2_cu_c7e1319f4cuda3std3__45__cpo5beginE
	.align		8
        /*0008*/ 	.dword	_ZN59_INTERNAL_b75f7084_28_multi_tensor_lamb_stage_2_cu_c7e1319f4cuda3std3__45__cpo3endE
	.align		8
        /*0010*/ 	.dword	_ZN59_INTERNAL_b75f7084_28_multi_tensor_lamb_stage_2_cu_c7e1319f4cuda3std3__45__cpo6cbeginE
	.align		8
        /*0018*/ 	.dword	_ZN59_INTERNAL_b75f7084_28_multi_tensor_lamb_stage_2_cu_c7e1319f4cuda3std3__45__cpo4cendE
	.align		8
        /*0020*/ 	.dword	_ZN59_INTERNAL_b75f7084_28_multi_tensor_lamb_stage_2_cu_c7e1319f4cuda3std3__45__cpo6rbeginE
	.align		8
        /*0028*/ 	.dword	_ZN59_INTERNAL_b75f7084_28_multi_tensor_lamb_stage_2_cu_c7e1319f4cuda3std3__45__cpo4rendE
	.align		8
        /*0030*/ 	.dword	_ZN59_INTERNAL_b75f7084_28_multi_tensor_lamb_stage_2_cu_c7e1319f4cuda3std3__45__cpo7crbeginE
	.align		8
        /*0038*/ 	.dword	_ZN59_INTERNAL_b75f7084_28_multi_tensor_lamb_stage_2_cu_c7e1319f4cuda3std3__45__cpo5crendE
	.align		8
        /*0040*/ 	.dword	_ZN59_INTERNAL_b75f7084_28_multi_tensor_lamb_stage_2_cu_c7e1319f4cuda3std3__461_GLOBAL__N__b75f7084_28_multi_tensor_lamb_stage_2_cu_c7e1319f6ignoreE
	.align		8
        /*0048*/ 	.dword	_ZN59_INTERNAL_b75f7084_28_multi_tensor_lamb_stage_2_cu_c7e1319f4cuda3std3__419piecewise_constructE
	.align		8
        /*0050*/ 	.dword	_ZN59_INTERNAL_b75f7084_28_multi_tensor_lamb_stage_2_cu_c7e1319f4cuda3std3__48in_placeE
	.align		8
        /*0058*/ 	.dword	_ZN59_INTERNAL_b75f7084_28_multi_tensor_lamb_stage_2_cu_c7e1319f4cuda3std3__420unreachable_sentinelE
	.align		8
        /*0060*/ 	.dword	_ZN59_INTERNAL_b75f7084_28_multi_tensor_lamb_stage_2_cu_c7e1319f4cuda3std6ranges3__45__cpo4swapE
	.align		8
        /*0068*/ 	.dword	_ZN59_INTERNAL_b75f7084_28_multi_tensor_lamb_stage_2_cu_c7e1319f4cuda3std6ranges3__45__cpo9iter_moveE
	.align		8
        /*0070*/ 	.dword	_ZN59_INTERNAL_b75f7084_28_multi_tensor_lamb_stage_2_cu_c7e1319f4cuda3std6ranges3__45__cpo5beginE
	.align		8
        /*0078*/ 	.dword	_ZN59_INTERNAL_b75f7084_28_multi_tensor_lamb_stage_2_cu_c7e1319f4cuda3std6ranges3__45__cpo3endE
	.align		8
        /*0080*/ 	.dword	_ZN59_INTERNAL_b75f7084_28_multi_tensor_lamb_stage_2_cu_c7e1319f4cuda3std6ranges3__45__cpo6cbeginE
	.align		8
        /*0088*/ 	.dword	_ZN59_INTERNAL_b75f7084_28_multi_tensor_lamb_stage_2_cu_c7e1319f4cuda3std6ranges3__45__cpo4cendE
	.align		8
        /*0090*/ 	.dword	_ZN59_INTERNAL_b75f7084_28_multi_tensor_lamb_stage_2_cu_c7e1319f4cuda3std6ranges3__45__cpo7advanceE
	.align		8
        /*0098*/ 	.dword	_ZN59_INTERNAL_b75f7084_28_multi_tensor_lamb_stage_2_cu_c7e1319f4cuda3std6ranges3__45__cpo9iter_swapE
	.align		8
        /*00a0*/ 	.dword	_ZN59_INTERNAL_b75f7084_28_multi_tensor_lamb_stage_2_cu_c7e1319f4cuda3std6ranges3__45__cpo4nextE
	.align		8
        /*00a8*/ 	.dword	_ZN59_INTERNAL_b75f7084_28_multi_tensor_lamb_stage_2_cu_c7e1319f4cuda3std6ranges3__45__cpo4prevE
	.align		8
        /*00b0*/ 	.dword	_ZN59_INTERNAL_b75f7084_28_multi_tensor_lamb_stage_2_cu_c7e1319f4cuda3std6ranges3__45__cpo4dataE
	.align		8
        /*00b8*/ 	.dword	_ZN59_INTERNAL_b75f7084_28_multi_tensor_lamb_stage_2_cu_c7e1319f4cuda3std6ranges3__45__cpo5cdataE
	.align		8
        /*00c0*/ 	.dword	_ZN59_INTERNAL_b75f7084_28_multi_tensor_lamb_stage_2_cu_c7e1319f4cuda3std6ranges3__45__cpo4sizeE
	.align		8
        /*00c8*/ 	.dword	_ZN59_INTERNAL_b75f7084_28_multi_tensor_lamb_stage_2_cu_c7e1319f4cuda3std6ranges3__45__cpo5ssizeE
	.align		8
        /*00d0*/ 	.dword	_ZN59_INTERNAL_b75f7084_28_multi_tensor_lamb_stage_2_cu_c7e1319f4cuda3std6ranges3__45__cpo8distanceE
	.align		8
        /*00d8*/ 	.dword	_ZN59_INTERNAL_b75f7084_28_multi_tensor_lamb_stage_2_cu_c7e1319f6thrust24THRUST_300001_SM_1030_NS6system6detail10sequential3seqE


//--------------------- .text._Z25multi_tensor_apply_kernelI18TensorListMetadataILi2EE17LAMBStage2FunctorIN3c104HalfES4_EJPfS6_ffbEEvlPViT_T0_DpT1_ --------------------------
	.section	.text._Z25multi_tensor_apply_kernelI18TensorListMetadataILi2EE17LAMBStage2FunctorIN3c104HalfES4_EJPfS6_ffbEEvlPViT_T0_DpT1_,"ax",@progbits
	.align	128
        .global         _Z25multi_tensor_apply_kernelI18TensorListMetadataILi2EE17LAMBStage2FunctorIN3c104HalfES4_EJPfS6_ffbEEvlPViT_T0_DpT1_
        .type           _Z25multi_tensor_apply_kernelI18TensorListMetadataILi2EE17LAMBStage2FunctorIN3c104HalfES4_EJPfS6_ffbEEvlPViT_T0_DpT1_,@function
        .size           _Z25multi_tensor_apply_kernelI18TensorListMetadataILi2EE17LAMBStage2FunctorIN3c104HalfES4_EJPfS6_ffbEEvlPViT_T0_DpT1_,(.L_x_12 - _Z25multi_tensor_apply_kernelI18TensorListMetadataILi2EE17LAMBStage2FunctorIN3c104HalfES4_EJPfS6_ffbEEvlPViT_T0_DpT1_)
        .other          _Z25multi_tensor_apply_kernelI18TensorListMetadataILi2EE17LAMBStage2FunctorIN3c104HalfES4_EJPfS6_ffbEEvlPViT_T0_DpT1_,@"STO_CUDA_ENTRY STV_DEFAULT"
_Z25multi_tensor_apply_kernelI18TensorListMetadataILi2EE17LAMBStage2FunctorIN3c104HalfES4_EJPfS6_ffbEEvlPViT_T0_DpT1_:
.text._Z25multi_tensor_apply_kernelI18TensorListMetadataILi2EE17LAMBStage2FunctorIN3c104HalfES4_EJPfS6_ffbEEvlPViT_T0_DpT1_:
[----:B------:R-:W-:Y:S08]  /*0000*/  LDC R1, c[0x0][0x37c] ;  /* 0x0000df00ff017b82 */ /* 0x000ff00000000800 */
[----:B------:R-:W0:Y:S01]  /*0010*/  S2UR UR4, SR_CTAID.X ;  /* 0x00000000000479c3 */ /* 0x000e220000002500 */
[----:B------:R-:W-:Y:S01]  /*0020*/  UMOV UR6, 0x10 ;  /* 0x0000001000067882 */ /* 0x000fe20000000000 */
[----:B------:R-:W1:Y:S01]  /*0030*/  LDCU UR9, c[0x0][0xff4] ;  /* 0x0001fe80ff0977ac */ /* 0x000e620008000800 */
[----:B------:R-:W2:Y:S05]  /*0040*/  LDCU UR10, c[0x0][0xff0] ;  /* 0x0001fe00ff0a77ac */ /* 0x000eaa0008000800 */
[----:B------:R-:W3:Y:S08]  /*0050*/  LDC R9, c[0x0][0x380] ;  /* 0x0000e000ff097b82 */ /* 0x000ef00000000800 */
[----:B------:R-:W4:Y:S01]  /*0060*/  LDC R3, c[0x0][0xfd0] ;  /* 0x0003f400ff037b82 */ /* 0x000f220000000800 */
[----:B-1----:R-:W-:Y:S01]  /*0070*/  FSETP.NEU.FTZ.AND P0, PT, RZ, UR9, PT ;  /* 0x00000009ff007c0b */ /* 0x002fe2000bf1d000 */
[----:B0-----:R-:W4:Y:S01]  /*0080*/  LDCU.U8 UR7, c[0x0][UR4+0x990] ;  /* 0x00013200040777ac */ /* 0x001f220008000000 */
[----:B------:R-:W-:-:S04]  /*0090*/  UIADD3 UR5, UPT, UPT, UR4, 0x10, URZ ;  /* 0x0000001004057890 */ /* 0x000fc8000fffe0ff */
[----:B------:R-:W-:-:S07]  /*00a0*/  UIMAD UR4, UR4, 0x3, UR5 ;  /* 0x00000003040478a4 */ /* 0x000fce000f8e0205 */
[----:B------:R-:W0:Y:S01]  /*00b0*/  LDCU.U8 UR5, c[0x0][0xff8] ;  /* 0x0001ff00ff0577ac */ /* 0x000e220008000000 */
[----:B----4-:R-:W-:Y:S01]  /*00c0*/  VIADD R3, R3, UR7 ;  /* 0x0000000703037c36 */ /* 0x010fe20008000000 */
[----:B------:R-:W-:-:S03]  /*00d0*/  ULEA UR6, UR7, UR6, 0x3 ;  /* 0x0000000607067291 */ /* 0x000fc6000f8e18ff */
[----:B------:R-:W3:Y:S09]  /*00e0*/  LDCU UR4, c[0x0][UR4+0xac0] ;  /* 0x00015800040477ac */ /* 0x000ef20008000800 */
[----:B------:R-:W1:Y:S01]  /*00f0*/  LDCU UR8, c[0x0][UR6+0x780] ;  /* 0x0000f000060877ac */ /* 0x000e620008000800 */
[----:B---3--:R-:W-:Y:S01]  /*0100*/  IMAD R0, R9, UR4, RZ ;  /* 0x0000000409007c24 */ /* 0x008fe2000f8e02ff */
[----:B0-----:R-:W-:-:S06]  /*0110*/  UPRMT UR4, UR5, 0x8880, URZ ;  /* 0x0000888005047896 */ /* 0x001fcc00080000ff */
[----:B------:R-:W-:Y:S02]  /*0120*/  ISETP.EQ.AND P1, PT, RZ, UR4, PT ;  /* 0x00000004ff007c0c */ /* 0x000fe4000bf22270 */
[----:B-1----:R-:W-:Y:S01]  /*0130*/  IADD3 R8, PT, PT, -R0, UR8, RZ ;  /* 0x0000000800087c10 */ /* 0x002fe2000fffe1ff */
[----:B------:R-:W0:Y:S03]  /*0140*/  LDCU.64 UR8, c[0x0][0x358] ;  /* 0x00006b00ff0877ac */ /* 0x000e260008000a00 */
[----:B------:R-:W-:-:S04]  /*0150*/  VIMNMX R2, PT, PT, R8, R9, PT ;  /* 0x0000000908027248 */ /* 0x000fc80003fe0100 */
[----:B------:R-:W-:Y:S01]  /*0160*/  ISETP.GE.AND P2, PT, R2, 0x1, PT ;  /* 0x000000010200780c */ /* 0x000fe20003f46270 */
[----:B--2---:R-:W-:Y:S02]  /*0170*/  IMAD.U32 R2, RZ, RZ, UR10 ;  /* 0x0000000aff027e24 */ /* 0x004fe4000f8e00ff */
[----:B------:R-:W-:Y:S10]  /*0180*/  @!P0 BRA P1, `(.L_x_0) ;  /* 0x0000000000348947 */ /* 0x000ff40000800000 */
[----:B------:R-:W1:Y:S08]  /*0190*/  LDC.64 R4, c[0x0][0xfe0] ;  /* 0x0003f800ff047b82 */ /* 0x000e700000000a00 */
[----:B------:R-:W2:Y:S01]  /*01a0*/  LDC.64 R6, c[0x0][0xfe8] ;  /* 0x0003fa00ff067b82 */ /* 0x000ea20000000a00 */
[----:B-1----:R-:W-:-:S06]  /*01b0*/  IMAD.WIDE R4, R3, 0x4, R4 ;  /* 0x0000000403047825 */ /* 0x002fcc00078e0204 */
[----:B0-----:R-:W3:Y:S01]  /*01c0*/  LDG.E R4, desc[UR8][R4.64] ;  /* 0x0000000804047981 */ /* 0x001ee2000c1e1900 */
[----:B--2---:R-:W-:-:S06]  /*01d0*/  IMAD.WIDE R6, R3, 0x4, R6 ;  /* 0x0000000403067825 */ /* 0x004fcc00078e0206 */
[----:B------:R-:W2:Y:S01]  /*01e0*/  LDG.E R6, desc[UR8][R6.64] ;  /* 0x0000000806067981 */ /* 0x000ea2000c1e1900 */
[----:B---3--:R-:W-:Y:S02]  /*01f0*/  FSETP.NEU.FTZ.AND P1, PT, R4, RZ, PT ;  /* 0x000000ff0400720b */ /* 0x008fe40003f3d000 */
[----:B--2---:R-:W-:-:S04]  /*0200*/  FSETP.NEU.FTZ.AND P0, PT, R6, RZ, PT ;  /* 0x000000ff0600720b */ /* 0x004fc80003f1d000 */
[----:B------:R-:W-:-:S13]  /*0210*/  PLOP3.LUT P0, PT, P0, P1, PT, 0x2f, 0xf2 ;  /* 0x0000000000f2781c */ /* 0x000fda0000702577 */
[----:B------:R-:W0:Y:S01]  /*0220*/  @!P0 LDC R10, c[0x0][0xff0] ;  /* 0x0003fc00ff0a8b82 */ /* 0x000e220000000800 */
[----:B------:R-:W1:Y:S02]  /*0230*/  @!P0 MUFU.RCP R3, R6 ;  /* 0x0000000600038308 */ /* 0x000e640000001000 */
[----:B-1----:R-:W-:-:S04]  /*0240*/  @!P0 FMUL.FTZ R3, R4, R3 ;  /* 0x0000000304038220 */ /* 0x002fc80000410000 */
[----:B0-----:R-:W-:-:S07]  /*0250*/  @!P0 FMUL.FTZ R2, R3, R10 ;  /* 0x0000000a03028220 */ /* 0x001fce0000410000 */
.L_x_0:
[----:B0-----:R-:W-:Y:S05]  /*0260*/  @!P2 EXIT ;  /* 0x000000000000a94d */ /* 0x001fea0003800000 */
[----:B------:R-:W0:Y:S01]  /*0270*/  LDCU.64 UR4, c[0x0][UR6+0x380] ;  /* 0x00007000060477ac */ /* 0x000e220008000a00 */
[----:B------:R-:W1:Y:S01]  /*0280*/  S2R R3, SR_TID.X ;  /* 0x0000000000037919 */ /* 0x000e620000002100 */
[----:B------:R-:W-:Y:S02]  /*0290*/  SHF.R.S32.HI R5, RZ, 0x1f, R0 ;  /* 0x0000001fff057819 */ /* 0x000fe40000011400 */
[----:B------:R-:W-:Y:S01]  /*02a0*/  VIMNMX.U32 R4, PT, PT, R8, R9, PT ;  /* 0x0000000908047248 */ /* 0x000fe20003fe0000 */
[----:B------:R-:W2:Y:S01]  /*02b0*/  LDCU.64 UR6, c[0x0][UR6+0x580] ;  /* 0x0000b000060677ac */ /* 0x000ea20008000a00 */
[----:B------:R-:W3:Y:S01]  /*02c0*/  LDCU UR10, c[0x0][0x360] ;  /* 0x00006c00ff0a77ac */ /* 0x000ee20008000800 */
[----:B0-----:R-:W-:Y:S01]  /*02d0*/  LEA R12, P0, R0, UR4, 0x1 ;  /* 0x00000004000c7c11 */ /* 0x001fe2000f8008ff */
[----:B------:R-:W-:-:S03]  /*02e0*/  UMOV UR4, URZ ;  /* 0x000000ff00047c82 */ /* 0x000fc60008000000 */
[----:B------:R-:W-:-:S09]  /*02f0*/  LEA.HI.X R13, R0, UR5, R5, 0x1, P0 ;  /* 0x00000005000d7c11 */ /* 0x000fd200080f0c05 */
.L_x_1:
[----:B-1----:R-:W-:-:S04]  /*0300*/  VIADD R11, R3, UR4 ;  /* 0x00000004030b7c36 */ /* 0x002fc80008000000 */
[C---:B---3--:R-:W-:Y:S01]  /*0310*/  VIADD R27, R11.reuse, UR10 ;  /* 0x0000000a0b1b7c36 */ /* 0x048fe20008000000 */
[----:B------:R-:W-:-:S03]  /*0320*/  ISETP.GE.AND P2, PT, R11, R4, PT ;  /* 0x000000040b00720c */ /* 0x000fc60003f46270 */
[C---:B------:R-:W-:Y:S01]  /*0330*/  VIADD R9, R27.reuse, UR10 ;  /* 0x0000000a1b097c36 */ /* 0x040fe20008000000 */
[----:B------:R-:W-:-:S04]  /*0340*/  ISETP.GE.AND P1, PT, R27, R4, PT ;  /* 0x000000041b00720c */ /* 0x000fc80003f26270 */
[----:B------:R-:W-:-:S05]  /*0350*/  ISETP.GE.AND P0, PT, R9, R4, PT ;  /* 0x000000040900720c */ /* 0x000fca0003f06270 */
[C---:B0-----:R-:W-:Y:S01]  /*0360*/  @!P2 IADD3 R17, P3, PT, R0.reuse, R11, RZ ;  /* 0x0000000b0011a210 */ /* 0x041fe20007f7e0ff */
[----:B------:R-:W-:Y:S02]  /*0370*/  VIADD R29, R9, UR10 ;  /* 0x0000000a091d7c36 */ /* 0x000fe40008000000 */
[C-C-:B------:R-:W-:Y:S01]  /*0380*/  @!P2 IMAD.WIDE R20, R11.reuse, 0x2, R12.reuse ;  /* 0x000000020b14a825 */ /* 0x140fe200078e020c */
[----:B------:R-:W-:Y:S02]  /*0390*/  @!P1 IADD3 R22, P4, PT, R0, R27, RZ ;  /* 0x0000001b00169210 */ /* 0x000fe40007f9e0ff */
[-C--:B------:R-:W-:Y:S01]  /*03a0*/  @!P2 LEA.HI.X.SX32 R19, R11, R5.reuse, 0x1, P3 ;  /* 0x000000050b13a211 */ /* 0x080fe200018f0eff */
[----:B------:R-:W-:Y:S01]  /*03b0*/  @!P1 IMAD.WIDE R14, R27, 0x2, R12 ;  /* 0x000000021b0e9825 */ /* 0x000fe200078e020c */
[----:B--2---:R-:W-:Y:S01]  /*03c0*/  @!P2 LEA R18, P3, R17, UR6, 0x1 ;  /* 0x000000061112ac11 */ /* 0x004fe2000f8608ff */
[----:B------:R0:W2:Y:S01]  /*03d0*/  @!P2 LDG.E.U16 R28, desc[UR8][R20.64] ;  /* 0x00000008141ca981 */ /* 0x0000a2000c1e1500 */
[----:B------:R-:W-:-:S02]  /*03e0*/  @!P1 LEA.HI.X.SX32 R23, R27, R5, 0x1, P4 ;  /* 0x000000051b179211 */ /* 0x000fc400020f0eff */
[C---:B------:R-:W-:Y:S01]  /*03f0*/  @!P1 LEA R16, P4, R22.reuse, UR6, 0x1 ;  /* 0x0000000616109c11 */ /* 0x040fe2000f8808ff */
[----:B------:R1:W3:Y:S01]  /*0400*/  @!P1 LDG.E.U16 R7, desc[UR8][R14.64] ;  /* 0x000000080e079981 */ /* 0x0002e2000c1e1500 */
[----:B------:R-:W-:Y:S02]  /*0410*/  @!P2 LEA.HI.X R19, R17, UR7, R19, 0x1, P3 ;  /* 0x000000071113ac11 */ /* 0x000fe400098f0c13 */
[----:B------:R-:W-:Y:S02]  /*0420*/  ISETP.GE.AND P3, PT, R29, R4, PT ;  /* 0x000000041d00720c */ /* 0x000fe40003f66270 */
[----:B------:R-:W-:Y:S01]  /*0430*/  @!P1 LEA.HI.X R17, R22, UR7, R23, 0x1, P4 ;  /* 0x0000000716119c11 */ /* 0x000fe2000a0f0c17 */
[----:B------:R-:W4:Y:S01]  /*0440*/  @!P2 LDG.E.U16 R8, desc[UR8][R18.64] ;  /* 0x000000081208a981 */ /* 0x000f22000c1e1500 */
[----:B0-----:R-:W-:-:S03]  /*0450*/  @!P0 IADD3 R20, P4, PT, R0, R9, RZ ;  /* 0x0000000900148210 */ /* 0x001fc60007f9e0ff */
[----:B------:R0:W5:Y:S01]  /*0460*/  @!P1 LDG.E.U16 R10, desc[UR8][R16.64] ;  /* 0x00000008100a9981 */ /* 0x000162000c1e1500 */
[----:B-1----:R-:W-:Y:S02]  /*0470*/  @!P0 LEA.HI.X.SX32 R15, R9, R5, 0x1, P4 ;  /* 0x00000005090f8211 */ /* 0x002fe400020f0eff */
[----:B------:R-:W-:-:S04]  /*0480*/  @!P0 LEA R14, P4, R20, UR6, 0x1 ;  /* 0x00000006140e8c11 */ /* 0x000fc8000f8808ff */
[----:B------:R-:W-:Y:S02]  /*0490*/  @!P0 LEA.HI.X R15, R20, UR7, R15, 0x1, P4 ;  /* 0x00000007140f8c11 */ /* 0x000fe4000a0f0c0f */
[----:B------:R-:W-:Y:S01]  /*04a0*/  @!P3 IADD3 R21, P4, PT, R0, R29, RZ ;  /* 0x0000001d0015b210 */ /* 0x000fe20007f9e0ff */
[C-C-:B------:R-:W-:Y:S02]  /*04b0*/  @!P3 IMAD.WIDE R22, R29.reuse, 0x2, R12.reuse ;  /* 0x000000021d16b825 */ /* 0x140fe400078e020c */
[----:B------:R1:W5:Y:S01]  /*04c0*/  @!P0 LDG.E.U16 R24, desc[UR8][R14.64] ;  /* 0x000000080e188981 */ /* 0x000362000c1e1500 */
[----:B0-----:R-:W-:Y:S02]  /*04d0*/  @!P3 LEA.HI.X.SX32 R16, R29, R5, 0x1, P4 ;  /* 0x000000051d10b211 */ /* 0x001fe400020f0eff */
[----:B------:R-:W-:Y:S01]  /*04e0*/  @!P3 LEA R20, P4, R21, UR6, 0x1 ;  /* 0x000000061514bc11 */ /* 0x000fe2000f8808ff */
[----:B------:R-:W-:Y:S01]  /*04f0*/  @!P0 IMAD.WIDE R18, R9, 0x2, R12 ;  /* 0x0000000209128825 */ /* 0x000fe200078e020c */
[----:B------:R-:W5:Y:S02]  /*0500*/  @!P3 LDG.E.U16 R6, desc[UR8][R22.64] ;  /* 0x000000081606b981 */ /* 0x000f64000c1e1500 */
[----:B------:R-:W-:-:S02]  /*0510*/  @!P3 LEA.HI.X R21, R21, UR7, R16, 0x1, P4 ;  /* 0x000000071515bc11 */ /* 0x000fc4000a0f0c10 */
[----:B------:R-:W5:Y:S04]  /*0520*/  @!P0 LDG.E.U16 R26, desc[UR8][R18.64] ;  /* 0x00000008121a8981 */ /* 0x000f68000c1e1500 */
[----:B------:R0:W5:Y:S01]  /*0530*/  @!P3 LDG.E.U16 R25, desc[UR8][R20.64] ;  /* 0x000000081419b981 */ /* 0x000162000c1e1500 */
[----:B-1----:R-:W-:Y:S01]  /*0540*/  @!P2 IMAD.WIDE R14, R11, 0x2, R12 ;  /* 0x000000020b0ea825 */ /* 0x002fe200078e020c */
[----:B------:R-:W-:-:S03]  /*0550*/  ULEA UR4, UR10, UR4, 0x2 ;  /* 0x000000040a047291 */ /* 0x000fc6000f8e10ff */
[----:B0-----:R-:W-:-:S04]  /*0560*/  @!P3 IMAD.WIDE R20, R29, 0x2, R12 ;  /* 0x000000021d14b825 */ /* 0x001fc800078e020c */
[----:B--2---:R-:W-:Y:S02]  /*0570*/  HADD2.F32 R28, -RZ, R28.H0_H0 ;  /* 0x2000001cff1c7230 */ /* 0x004fe40000004100 */
[----:B---3--:R-:W-:Y:S02]  /*0580*/  HADD2.F32 R18, -RZ, R7.H0_H0 ;  /* 0x20000007ff127230 */ /* 0x008fe40000004100 */
[----:B----4-:R-:W-:Y:S02]  /*0590*/  HADD2.F32 R7, -RZ, R8.H0_H0 ;  /* 0x20000008ff077230 */ /* 0x010fe40000004100 */
[----:B-----5:R-:W-:-:S03]  /*05a0*/  HADD2.F32 R17, -RZ, R10.H0_H0 ;  /* 0x2000000aff117230 */ /* 0x020fc60000004100 */
[-C--:B------:R-:W-:Y:S02]  /*05b0*/  FFMA.FTZ R7, R7, -R2.reuse, R28 ;  /* 0x8000000207077223 */ /* 0x080fe4000001001c */
[----:B------:R-:W-:Y:S01]  /*05c0*/  FFMA.FTZ R18, R17, -R2, R18 ;  /* 0x8000000211127223 */ /* 0x000fe20000010012 */
[----:B------:R-:W-:Y:S02]  /*05d0*/  HADD2.F32 R19, -RZ, R24.H0_H0 ;  /* 0x20000018ff137230 */ /* 0x000fe40000004100 */
[----:B------:R-:W-:Y:S02]  /*05e0*/  HADD2.F32 R16, -RZ, R6.H0_H0 ;  /* 0x20000006ff107230 */ /* 0x000fe40000004100 */
[----:B------:R-:W-:Y:S02]  /*05f0*/  HADD2.F32 R26, -RZ, R26.H0_H0 ;  /* 0x2000001aff1a7230 */ /* 0x000fe40000004100 */
[----:B------:R-:W-:-:S03]  /*0600*/  HADD2.F32 R6, -RZ, R25.H0_H0 ;  /* 0x20000019ff067230 */ /* 0x000fc60000004100 */
[-C--:B------:R-:W-:Y:S01]  /*0610*/  FFMA.FTZ R19, R19, -R2.reuse, R26 ;  /* 0x8000000213137223 */ /* 0x080fe2000001001a */
[----:B------:R-:W-:Y:S01]  /*0620*/  F2FP.F16.F32.PACK_AB R7, R18, R7 ;  /* 0x000000071207723e */ /* 0x000fe200000000ff */
[----:B------:R-:W-:-:S03]  /*0630*/  FFMA.FTZ R6, R6, -R2, R16 ;  /* 0x8000000206067223 */ /* 0x000fc60000010010 */
[----:B------:R-:W-:Y:S01]  /*0640*/  PRMT R28, R7, 0x7610, R28 ;  /* 0x00007610071c7816 */ /* 0x000fe2000000001c */
[----:B------:R-:W-:Y:S01]  /*0650*/  @!P1 IMAD.WIDE R16, R27, 0x2, R12 ;  /* 0x000000021b109825 */ /* 0x000fe200078e020c */
[----:B------:R-:W-:-:S03]  /*0660*/  F2FP.F16.F32.PACK_AB R6, R6, R19 ;  /* 0x000000130606723e */ /* 0x000fc600000000ff */
[----:B------:R-:W-:Y:S01]  /*0670*/  @!P0 IMAD.WIDE R18, R9, 0x2, R12 ;  /* 0x0000000209128825 */ /* 0x000fe200078e020c */
[----:B------:R-:W-:Y:S02]  /*0680*/  PRMT R7, R7, 0x7632, R7 ;  /* 0x0000763207077816 */ /* 0x000fe40000000007 */
[----:B------:R-:W-:Y:S01]  /*0690*/  PRMT R26, R6, 0x7610, R26 ;  /* 0x00007610061a7816 */ /* 0x000fe2000000001a */
[----:B------:R0:W-:Y:S04]  /*06a0*/  @!P2 STG.E.U16 desc[UR8][R14.64], R28 ;  /* 0x0000001c0e00a986 */ /* 0x0001e8000c101508 */
[----:B------:R0:W-:Y:S04]  /*06b0*/  @!P1 STG.E.U16 desc[UR8][R16.64], R7 ;  /* 0x0000000710009986 */ /* 0x0001e8000c101508 */
[----:B------:R0:W-:Y:S01]  /*06c0*/  @!P0 STG.E.U16 desc[UR8][R18.64], R26 ;  /* 0x0000001a12008986 */ /* 0x0001e2000c101508 */
[----:B------:R-:W-:-:S02]  /*06d0*/  ISETP.LE.AND P0, PT, R4, UR4, PT ;  /* 0x0000000404007c0c */ /* 0x000fc4000bf03270 */
[----:B------:R-:W-:-:S05]  /*06e0*/  PRMT R6, R6, 0x7632, R6 ;  /* 0x0000763206067816 */ /* 0x000fca0000000006 */
[----:B------:R0:W-:Y:S06]  /*06f0*/  @!P3 STG.E.U16 desc[UR8][R20.64], R6 ;  /* 0x000000061400b986 */ /* 0x0001ec000c101508 */
[----:B------:R-:W-:Y:S05]  /*0700*/  @!P0 BRA `(.L_x_1) ;  /* 0xfffffff800fc8947 */ /* 0x000fea000383ffff */
[----:B------:R-:W-:Y:S05]  /*0710*/  EXIT ;  /* 0x000000000000794d */ /* 0x000fea0003800000 */
.L_x_2:
[----:B------:R-:W-:-:S00]  /*0720*/  BRA `(.L_x_2) ;  /* 0xfffffffc00fc7947 */ /* 0x000fc0000383ffff */
[----:B------:R-:W-:-:S00]  /*0730*/  NOP ;  /* 0x0000000000007918 */ /* 0x000fc00000000000 */
        /* <DEDUP_REMOVED lines=12> */
.L_x_12:


//--------------------- .text._Z25multi_tensor_apply_kernelI18TensorListMetadataILi2EE17LAMBStage2FunctorIN3c104HalfEfEJPfS6_ffbEEvlPViT_T0_DpT1_ --------------------------
	.section	.text._Z25multi_tensor_apply_kernelI18TensorListMetadataILi2EE17LAMBStage2FunctorIN3c104HalfEfEJPfS6_ffbEEvlPViT_T0_DpT1_,"ax",@progbits
	.align	128
        .global         _Z25multi_tensor_apply_kernelI18TensorListMetadataILi2EE17LAMBStage2FunctorIN3c104HalfEfEJPfS6_ffbEEvlPViT_T0_DpT1_
        .type           _Z25multi_tensor_apply_kernelI18TensorListMetadataILi2EE17LAMBStage2FunctorIN3c104HalfEfEJPfS6_ffbEEvlPViT_T0_DpT1_,@function
        .size           _Z25multi_tensor_apply_kernelI18TensorListMetadataILi2EE17LAMBStage2FunctorIN3c104HalfEfEJPfS6_ffbEEvlPViT_T0_DpT1_,(.L_x_13 - _Z25multi_tensor_apply_kernelI18TensorListMetadataILi2EE17LAMBStage2FunctorIN3c104HalfEfEJPfS6_ffbEEvlPViT_T0_DpT1_)
        .other          _Z25multi_tensor_apply_kernelI18TensorListMetadataILi2EE17LAMBStage2FunctorIN3c104HalfEfEJPfS6_ffbEEvlPViT_T0_DpT1_,@"STO_CUDA_ENTRY STV_DEFAULT"
_Z25multi_tensor_apply_kernelI18TensorListMetadataILi2EE17LAMBStage2FunctorIN3c104HalfEfEJPfS6_ffbEEvlPViT_T0_DpT1_:
.text._Z25multi_tensor_apply_kernelI18TensorListMetadataILi2EE17LAMBStage2FunctorIN3c104HalfEfEJPfS6_ffbEEvlPViT_T0_DpT1_:
        /* <DEDUP_REMOVED lines=9> */
[----:B--2---:R-:W-:Y:S01]  /*0090*/  IMAD.U32 R3, RZ, RZ, UR10 ;  /* 0x0000000aff037e24 */ /* 0x004fe2000f8e00ff */
        /* <DEDUP_REMOVED lines=13> */
[----:B------:R-:W-:-:S03]  /*0170*/  ISETP.GE.AND P2, PT, R0, 0x1, PT ;  /* 0x000000010000780c */ /* 0x000fc60003f46270 */
        /* <DEDUP_REMOVED lines=14> */
.L_x_3:
        /* <DEDUP_REMOVED lines=10> */
.L_x_4:
[----:B-1----:R-:W-:-:S04]  /*0300*/  VIADD R27, R4, UR4 ;  /* 0x00000004041b7c36 */ /* 0x002fc80008000000 */
[C---:B---3--:R-:W-:Y:S01]  /*0310*/  VIADD R29, R27.reuse, UR10 ;  /* 0x0000000a1b1d7c36 */ /* 0x048fe20008000000 */
[----:B------:R-:W-:-:S03]  /*0320*/  ISETP.GE.AND P2, PT, R27, R6, PT ;  /* 0x000000061b00720c */ /* 0x000fc60003f46270 */
[C---:B0-----:R-:W-:Y:S01]  /*0330*/  VIADD R25, R29.reuse, UR10 ;  /* 0x0000000a1d197c36 */ /* 0x041fe20008000000 */
[----:B------:R-:W-:-:S03]  /*0340*/  ISETP.GE.AND P1, PT, R29, R6, PT ;  /* 0x000000061d00720c */ /* 0x000fc60003f26270 */
[C---:B------:R-:W-:Y:S01]  /*0350*/  VIADD R24, R25.reuse, UR10 ;  /* 0x0000000a19187c36 */ /* 0x040fe20008000000 */
[----:B------:R-:W-:-:S05]  /*0360*/  ISETP.GE.AND P0, PT, R25, R6, PT ;  /* 0x000000061900720c */ /* 0x000fca0003f06270 */
[----:B------:R-:W-:-:S04]  /*0370*/  @!P2 IADD3 R14, P3, PT, R2, R27, RZ ;  /* 0x0000001b020ea210 */ /* 0x000fc80007f7e0ff */
[----:B------:R-:W-:Y:S02]  /*0380*/  @!P2 LEA.HI.X.SX32 R17, R27, R5, 0x1, P3 ;  /* 0x000000051b11a211 */ /* 0x000fe400018f0eff */
[----:B--2---:R-:W-:Y:S02]  /*0390*/  @!P2 LEA R16, P3, R14, UR6, 0x2 ;  /* 0x000000060e10ac11 */ /* 0x004fe4000f8610ff */
[----:B------:R-:W-:Y:S02]  /*03a0*/  @!P1 IADD3 R15, P4, PT, R2, R29, RZ ;  /* 0x0000001d020f9210 */ /* 0x000fe40007f9e0ff */
[----:B------:R-:W-:Y:S02]  /*03b0*/  @!P2 LEA.HI.X R17, R14, UR7, R17, 0x2, P3 ;  /* 0x000000070e11ac11 */ /* 0x000fe400098f1411 */
[----:B------:R-:W-:Y:S02]  /*03c0*/  ISETP.GE.AND P3, PT, R24, R6, PT ;  /* 0x000000061800720c */ /* 0x000fe40003f66270 */
[----:B------:R-:W-:Y:S01]  /*03d0*/  @!P1 LEA.HI.X.SX32 R20, R29, R5, 0x1, P4 ;  /* 0x000000051d149211 */ /* 0x000fe200020f0eff */
[----:B------:R0:W2:Y:S01]  /*03e0*/  @!P2 LDG.E R0, desc[UR8][R16.64] ;  /* 0x000000081000a981 */ /* 0x0000a2000c1e1900 */
[----:B------:R-:W-:-:S02]  /*03f0*/  @!P1 LEA R14, P4, R15, UR6, 0x2 ;  /* 0x000000060f0e9c11 */ /* 0x000fc4000f8810ff */
[----:B------:R-:W-:Y:S02]  /*0400*/  @!P0 IADD3 R18, P5, PT, R2, R25, RZ ;  /* 0x0000001902128210 */ /* 0x000fe40007fbe0ff */
[----:B------:R-:W-:Y:S02]  /*0410*/  @!P1 LEA.HI.X R15, R15, UR7, R20, 0x2, P4 ;  /* 0x000000070f0f9c11 */ /* 0x000fe4000a0f1414 */
[----:B------:R-:W-:Y:S02]  /*0420*/  @!P0 LEA.HI.X.SX32 R21, R25, R5, 0x1, P5 ;  /* 0x0000000519158211 */ /* 0x000fe400028f0eff */
[----:B------:R-:W-:Y:S01]  /*0430*/  @!P0 LEA R20, P4, R18, UR6, 0x2 ;  /* 0x0000000612148c11 */ /* 0x000fe2000f8810ff */
[----:B------:R1:W2:Y:S01]  /*0440*/  @!P1 LDG.E R7, desc[UR8][R14.64] ;  /* 0x000000080e079981 */ /* 0x0002a2000c1e1900 */
[----:B------:R-:W-:Y:S02]  /*0450*/  @!P3 IADD3 R19, P5, PT, R2, R24, RZ ;  /* 0x000000180213b210 */ /* 0x000fe40007fbe0ff */
[----:B------:R-:W-:-:S02]  /*0460*/  @!P0 LEA.HI.X R21, R18, UR7, R21, 0x2, P4 ;  /* 0x0000000712158c11 */ /* 0x000fc4000a0f1415 */
[----:B------:R-:W-:Y:S02]  /*0470*/  @!P3 LEA.HI.X.SX32 R18, R24, R5, 0x1, P5 ;  /* 0x000000051812b211 */ /* 0x000fe400028f0eff */
[C---:B------:R-:W-:Y:S01]  /*0480*/  @!P3 LEA R22, P4, R19.reuse, UR6, 0x2 ;  /* 0x000000061316bc11 */ /* 0x040fe2000f8810ff */
[----:B------:R-:W3:Y:S03]  /*0490*/  @!P0 LDG.E R8, desc[UR8][R20.64] ;  /* 0x0000000814088981 */ /* 0x000ee6000c1e1900 */
[----:B------:R-:W-:Y:S01]  /*04a0*/  @!P3 LEA.HI.X R23, R19, UR7, R18, 0x2, P4 ;  /* 0x000000071317bc11 */ /* 0x000fe2000a0f1412 */
[----:B------:R-:W-:-:S04]  /*04b0*/  @!P2 IMAD.WIDE R18, R27, 0x2, R12 ;  /* 0x000000021b12a825 */ /* 0x000fc800078e020c */
[----:B------:R-:W3:Y:S01]  /*04c0*/  @!P3 LDG.E R9, desc[UR8][R22.64] ;  /* 0x000000081609b981 */ /* 0x000ee2000c1e1900 */
[----:B0-----:R-:W-:-:S03]  /*04d0*/  @!P0 IMAD.WIDE R16, R25, 0x2, R12 ;  /* 0x0000000219108825 */ /* 0x001fc600078e020c */
[----:B------:R0:W4:Y:S01]  /*04e0*/  @!P2 LDG.E.U16 R28, desc[UR8][R18.64] ;  /* 0x00000008121ca981 */ /* 0x000122000c1e1500 */
[----:B-1----:R-:W-:-:S03]  /*04f0*/  @!P1 IMAD.WIDE R14, R29, 0x2, R12 ;  /* 0x000000021d0e9825 */ /* 0x002fc600078e020c */
[----:B------:R-:W5:Y:S04]  /*0500*/  @!P0 LDG.E.U16 R26, desc[UR8][R16.64] ;  /* 0x00000008101a8981 */ /* 0x000f68000c1e1500 */
[----:B------:R-:W5:Y:S01]  /*0510*/  @!P1 LDG.E.U16 R10, desc[UR8][R14.64] ;  /* 0x000000080e0a9981 */ /* 0x000f62000c1e1500 */
[----:B0-----:R-:W-:-:S05]  /*0520*/  @!P3 IMAD.WIDE R18, R24, 0x2, R12 ;  /* 0x000000021812b825 */ /* 0x001fca00078e020c */
[----:B------:R0:W5:Y:S01]  /*0530*/  @!P3 LDG.E.U16 R11, desc[UR8][R18.64] ;  /* 0x00000008120bb981 */ /* 0x000162000c1e1500 */
[----:B------:R-:W-:Y:S01]  /*0540*/  ULEA UR4, UR10, UR4, 0x2 ;  /* 0x000000040a047291 */ /* 0x000fe2000f8e10ff */
[----:B0-----:R-:W-:-:S04]  /*0550*/  @!P0 IMAD.WIDE R18, R25, 0x2, R12 ;  /* 0x0000000219128825 */ /* 0x001fc800078e020c */
[----:B------:R-:W-:Y:S01]  /*0560*/  @!P3 IMAD.WIDE R24, R24, 0x2, R12 ;  /* 0x000000021818b825 */ /* 0x000fe200078e020c */
[----:B--2---:R-:W-:-:S05]  /*0570*/  F2FP.F16.F32.PACK_AB R15, R7, R0 ;  /* 0x00000000070f723e */ /* 0x004fca00000000ff */
[--C-:B------:R-:W-:Y:S02]  /*0580*/  HADD2.F32 R21, -RZ, R15.reuse.H0_H0 ;  /* 0x2000000fff157230 */ /* 0x100fe40000004100 */
[----:B------:R-:W-:Y:S01]  /*0590*/  HADD2.F32 R23, -RZ, R15.H1_H1 ;  /* 0x3000000fff177230 */ /* 0x000fe20000004100 */
[----:B---3--:R-:W-:Y:S01]  /*05a0*/  F2FP.F16.F32.PACK_AB R17, R9, R8 ;  /* 0x000000080911723e */ /* 0x008fe200000000ff */
[----:B----4-:R-:W-:-:S04]  /*05b0*/  HADD2.F32 R28, -RZ, R28.H0_H0 ;  /* 0x2000001cff1c7230 */ /* 0x010fc80000004100 */
[--C-:B------:R-:W-:Y:S02]  /*05c0*/  HADD2.F32 R22, -RZ, R17.reuse.H0_H0 ;  /* 0x20000011ff167230 */ /* 0x100fe40000004100 */
[----:B------:R-:W-:Y:S02]  /*05d0*/  HADD2.F32 R20, -RZ, R17.H1_H1 ;  /* 0x30000011ff147230 */ /* 0x000fe40000004100 */
[----:B-----5:R-:W-:Y:S02]  /*05e0*/  HADD2.F32 R15, -RZ, R26.H0_H0 ;  /* 0x2000001aff0f7230 */ /* 0x020fe40000004100 */
[----:B------:R-:W-:Y:S02]  /*05f0*/  HADD2.F32 R10, -RZ, R10.H0_H0 ;  /* 0x2000000aff0a7230 */ /* 0x000fe40000004100 */
[-C--:B------:R-:W-:Y:S01]  /*0600*/  FFMA.FTZ R21, R21, -R3.reuse, R28 ;  /* 0x8000000315157223 */ /* 0x080fe2000001001c */
[----:B------:R-:W-:Y:S02]  /*0610*/  HADD2.F32 R11, -RZ, R11.H0_H0 ;  /* 0x2000000bff0b7230 */ /* 0x000fe40000004100 */
[-C--:B------:R-:W-:Y:S01]  /*0620*/  FFMA.FTZ R15, R22, -R3.reuse, R15 ;  /* 0x80000003160f7223 */ /* 0x080fe2000001000f */
[----:B------:R-:W-:-:S02]  /*0630*/  FFMA.FTZ R10, R23, -R3, R10 ;  /* 0x80000003170a7223 */ /* 0x000fc4000001000a */
[----:B------:R-:W-:-:S03]  /*0640*/  FFMA.FTZ R20, R20, -R3, R11 ;  /* 0x8000000314147223 */ /* 0x000fc6000001000b */
[----:B------:R-:W-:Y:S02]  /*0650*/  F2FP.F16.F32.PACK_AB R10, R10, R21 ;  /* 0x000000150a0a723e */ /* 0x000fe400000000ff */
[----:B------:R-:W-:Y:S01]  /*0660*/  F2FP.F16.F32.PACK_AB R15, R20, R15 ;  /* 0x0000000f140f723e */ /* 0x000fe200000000ff */
[----:B------:R-:W-:Y:S01]  /*0670*/  @!P1 IMAD.WIDE R16, R29, 0x2, R12 ;  /* 0x000000021d109825 */ /* 0x000fe200078e020c */
[C---:B------:R-:W-:Y:S02]  /*0680*/  PRMT R28, R10.reuse, 0x7610, R28 ;  /* 0x000076100a1c7816 */ /* 0x040fe4000000001c */
[C---:B------:R-:W-:Y:S02]  /*0690*/  PRMT R26, R15.reuse, 0x7610, R26 ;  /* 0x000076100f1a7816 */ /* 0x040fe4000000001a */
[----:B------:R-:W-:Y:S01]  /*06a0*/  PRMT R11, R15, 0x7632, R11 ;  /* 0x000076320f0b7816 */ /* 0x000fe2000000000b */
[----:B------:R-:W-:Y:S01]  /*06b0*/  @!P2 IMAD.WIDE R14, R27, 0x2, R12 ;  /* 0x000000021b0ea825 */ /* 0x000fe200078e020c */
[----:B------:R-:W-:-:S04]  /*06c0*/  PRMT R10, R10, 0x7632, R10 ;  /* 0x000076320a0a7816 */ /* 0x000fc8000000000a */
[----:B------:R0:W-:Y:S04]  /*06d0*/  @!P2 STG.E.U16 desc[UR8][R14.64], R28 ;  /* 0x0000001c0e00a986 */ /* 0x0001e8000c101508 */
[----:B------:R0:W-:Y:S04]  /*06e0*/  @!P1 STG.E.U16 desc[UR8][R16.64], R10 ;  /* 0x0000000a10009986 */ /* 0x0001e8000c101508 */
[----:B------:R0:W-:Y:S01]  /*06f0*/  @!P0 STG.E.U16 desc[UR8][R18.64], R26 ;  /* 0x0000001a12008986 */ /* 0x0001e2000c101508 */
[----:B------:R-:W-:-:S03]  /*0700*/  ISETP.LE.AND P0, PT, R6, UR4, PT ;  /* 0x0000000406007c0c */ /* 0x000fc6000bf03270 */
[----:B------:R0:W-:Y:S10]  /*0710*/  @!P3 STG.E.U16 desc[UR8][R24.64], R11 ;  /* 0x0000000b1800b986 */ /* 0x0001f4000c101508 */
[----:B------:R-:W-:Y:S05]  /*0720*/  @!P0 BRA `(.L_x_4) ;  /* 0xfffffff800f48947 */ /* 0x000fea000383ffff */
[----:B------:R-:W-:Y:S05]  /*0730*/  EXIT ;  /* 0x000000000000794d */ /* 0x000fea0003800000 */
.L_x_5:
        /* <DEDUP_REMOVED lines=12> */
.L_x_13:


//--------------------- .text._Z25multi_tensor_apply_kernelI18TensorListMetadataILi2EE17LAMBStage2FunctorIfN3c104HalfEEJPfS6_ffbEEvlPViT_T0_DpT1_ --------------------------
	.section	.text._Z25multi_tensor_apply_kernelI18TensorListMetadataILi2EE17LAMBStage2FunctorIfN3c104HalfEEJPfS6_ffbEEvlPViT_T0_DpT1_,"ax",@progbits
	.align	128
        .global         _Z25multi_tensor_apply_kernelI18TensorListMetadataILi2EE17LAMBStage2FunctorIfN3c104HalfEEJPfS6_ffbEEvlPViT_T0_DpT1_
        .type           _Z25multi_tensor_apply_kernelI18TensorListMetadataILi2EE17LAMBStage2FunctorIfN3c104HalfEEJPfS6_ffbEEvlPViT_T0_DpT1_,@function
        .size           _Z25multi_tensor_apply_kernelI18TensorListMetadataILi2EE17LAMBStage2FunctorIfN3c104HalfEEJPfS6_ffbEEvlPViT_T0_DpT1_,(.L_x_14 - _Z25multi_tensor_apply_kernelI18TensorListMetadataILi2EE17LAMBStage2FunctorIfN3c104HalfEEJPfS6_ffbEEvlPViT_T0_DpT1_)
        .other          _Z25multi_tensor_apply_kernelI18TensorListMetadataILi2EE17LAMBStage2FunctorIfN3c104HalfEEJPfS6_ffbEEvlPViT_T0_DpT1_,@"STO_CUDA_ENTRY STV_DEFAULT"
_Z25multi_tensor_apply_kernelI18TensorListMetadataILi2EE17LAMBStage2FunctorIfN3c104HalfEEJPfS6_ffbEEvlPViT_T0_DpT1_:
.text._Z25multi_tensor_apply_kernelI18TensorListMetadataILi2EE17LAMBStage2FunctorIfN3c104HalfEEJPfS6_ffbEEvlPViT_T0_DpT1_:
        /* <DEDUP_REMOVED lines=38> */
.L_x_6:
        /* <DEDUP_REMOVED lines=10> */
.L_x_7:
[----:B01----:R-:W-:-:S04]  /*0300*/  VIADD R27, R3, UR4 ;  /* 0x00000004031b7c36 */ /* 0x003fc80008000000 */
[C---:B---3--:R-:W-:Y:S01]  /*0310*/  VIADD R29, R27.reuse, UR10 ;  /* 0x0000000a1b1d7c36 */ /* 0x048fe20008000000 */
[----:B------:R-:W-:-:S03]  /*0320*/  ISETP.GE.AND P2, PT, R27, R4, PT ;  /* 0x000000041b00720c */ /* 0x000fc60003f46270 */
[C---:B------:R-:W-:Y:S01]  /*0330*/  VIADD R26, R29.reuse, UR10 ;  /* 0x0000000a1d1a7c36 */ /* 0x040fe20008000000 */
        /* <DEDUP_REMOVED lines=10> */
[----:B------:R-:W2:Y:S01]  /*03e0*/  @!P2 LDG.E.U16 R6, desc[UR8][R18.64] ;  /* 0x000000081206a981 */ /* 0x000ea2000c1e1500 */
[----:B------:R-:W-:-:S02]  /*03f0*/  @!P1 LEA R16, P4, R15, UR6, 0x1 ;  /* 0x000000060f109c11 */ /* 0x000fc4000f8808ff */
[----:B------:R-:W-:Y:S02]  /*0400*/  @!P0 IADD3 R14, P5, PT, R0, R26, RZ ;  /* 0x0000001a000e8210 */ /* 0x000fe40007fbe0ff */
[----:B------:R-:W-:Y:S02]  /*0410*/  @!P1 LEA.HI.X R17, R15, UR7, R20, 0x1, P4 ;  /* 0x000000070f119c11 */ /* 0x000fe4000a0f0c14 */
[----:B------:R-:W-:Y:S02]  /*0420*/  @!P0 LEA.HI.X.SX32 R15, R26, R5, 0x1, P5 ;  /* 0x000000051a0f8211 */ /* 0x000fe400028f0eff */
[----:B------:R-:W-:Y:S01]  /*0430*/  @!P0 LEA R20, P4, R14, UR6, 0x1 ;  /* 0x000000060e148c11 */ /* 0x000fe2000f8808ff */
[----:B------:R0:W3:Y:S01]  /*0440*/  @!P1 LDG.E.U16 R7, desc[UR8][R16.64] ;  /* 0x0000000810079981 */ /* 0x0000e2000c1e1500 */
[----:B------:R-:W-:Y:S02]  /*0450*/  @!P3 IADD3 R23, P5, PT, R0, R24, RZ ;  /* 0x000000180017b210 */ /* 0x000fe40007fbe0ff */
[----:B------:R-:W-:Y:S01]  /*0460*/  @!P0 LEA.HI.X R21, R14, UR7, R15, 0x1, P4 ;  /* 0x000000070e158c11 */ /* 0x000fe2000a0f0c0f */
[----:B------:R-:W-:Y:S01]  /*0470*/  @!P2 IMAD.WIDE R14, R27, 0x4, R12 ;  /* 0x000000041b0ea825 */ /* 0x000fe200078e020c */
[----:B------:R-:W-:-:S03]  /*0480*/  @!P3 LEA R22, P4, R23, UR6, 0x1 ;  /* 0x000000061716bc11 */ /* 0x000fc6000f8808ff */
[----:B------:R-:W4:Y:S01]  /*0490*/  @!P0 LDG.E.U16 R8, desc[UR8][R20.64] ;  /* 0x0000000814088981 */ /* 0x000f22000c1e1500 */
[----:B0-----:R-:W-:-:S03]  /*04a0*/  @!P3 LEA.HI.X.SX32 R16, R24, R5, 0x1, P5 ;  /* 0x000000051810b211 */ /* 0x001fc600028f0eff */
[----:B------:R0:W5:Y:S01]  /*04b0*/  @!P2 LDG.E R28, desc[UR8][R14.64] ;  /* 0x000000080e1ca981 */ /* 0x000162000c1e1900 */
[----:B------:R-:W-:Y:S01]  /*04c0*/  @!P3 LEA.HI.X R23, R23, UR7, R16, 0x1, P4 ;  /* 0x000000071717bc11 */ /* 0x000fe2000a0f0c10 */
[----:B------:R-:W-:-:S04]  /*04d0*/  @!P0 IMAD.WIDE R16, R26, 0x4, R12 ;  /* 0x000000041a108825 */ /* 0x000fc800078e020c */
[----:B------:R-:W5:Y:S01]  /*04e0*/  @!P3 LDG.E.U16 R10, desc[UR8][R22.64] ;  /* 0x00000008160ab981 */ /* 0x000f62000c1e1500 */
[----:B0-----:R-:W-:-:S03]  /*04f0*/  @!P1 IMAD.WIDE R14, R29, 0x4, R12 ;  /* 0x000000041d0e9825 */ /* 0x001fc600078e020c */
[----:B------:R-:W5:Y:S04]  /*0500*/  @!P0 LDG.E R11, desc[UR8][R16.64] ;  /* 0x00000008100b8981 */ /* 0x000f68000c1e1900 */
[----:B------:R-:W5:Y:S01]  /*0510*/  @!P1 LDG.E R9, desc[UR8][R14.64] ;  /* 0x000000080e099981 */ /* 0x000f62000c1e1900 */
[----:B------:R-:W-:-:S05]  /*0520*/  @!P3 IMAD.WIDE R18, R24, 0x4, R12 ;  /* 0x000000041812b825 */ /* 0x000fca00078e020c */
[----:B------:R0:W5:Y:S01]  /*0530*/  @!P3 LDG.E R25, desc[UR8][R18.64] ;  /* 0x000000081219b981 */ /* 0x000162000c1e1900 */
[----:B------:R-:W-:Y:S01]  /*0540*/  ULEA UR4, UR10, UR4, 0x2 ;  /* 0x000000040a047291 */ /* 0x000fe2000f8e10ff */
[----:B0-----:R-:W-:-:S04]  /*0550*/  @!P3 IMAD.WIDE R18, R24, 0x4, R12 ;  /* 0x000000041812b825 */ /* 0x001fc800078e020c */
[----:B--2---:R-:W-:Y:S02]  /*0560*/  HADD2.F32 R17, -RZ, R6.H0_H0 ;  /* 0x20000006ff117230 */ /* 0x004fe40000004100 */
[----:B---3--:R-:W-:Y:S02]  /*0570*/  HADD2.F32 R16, -RZ, R7.H0_H0 ;  /* 0x20000007ff107230 */ /* 0x008fe40000004100 */
[----:B----4-:R-:W-:Y:S02]  /*0580*/  HADD2.F32 R14, -RZ, R8.H0_H0 ;  /* 0x20000008ff0e7230 */ /* 0x010fe40000004100 */
[----:B-----5:R-:W-:-:S03]  /*0590*/  FFMA.FTZ R28, R17, -R2, R28 ;  /* 0x80000002111c7223 */ /* 0x020fc6000001001c */
[----:B------:R-:W-:Y:S01]  /*05a0*/  FFMA.FTZ R11, R14, -R2, R11 ;  /* 0x800000020e0b7223 */ /* 0x000fe2000001000b */
[----:B------:R-:W-:-:S04]  /*05b0*/  @!P2 IMAD.WIDE R14, R27, 0x4, R12 ;  /* 0x000000041b0ea825 */ /* 0x000fc800078e020c */
[----:B------:R-:W-:Y:S01]  /*05c0*/  FFMA.FTZ R9, R16, -R2, R9 ;  /* 0x8000000210097223 */ /* 0x000fe20000010009 */
[--C-:B------:R-:W-:Y:S01]  /*05d0*/  @!P1 IMAD.WIDE R16, R29, 0x4, R12.reuse ;  /* 0x000000041d109825 */ /* 0x100fe200078e020c */
[----:B------:R0:W-:Y:S03]  /*05e0*/  @!P2 STG.E desc[UR8][R14.64], R28 ;  /* 0x0000001c0e00a986 */ /* 0x0001e6000c101908 */
[----:B------:R-:W-:Y:S01]  /*05f0*/  @!P0 IMAD.WIDE R26, R26, 0x4, R12 ;  /* 0x000000041a1a8825 */ /* 0x000fe200078e020c */
[----:B------:R0:W-:Y:S04]  /*0600*/  @!P1 STG.E desc[UR8][R16.64], R9 ;  /* 0x0000000910009986 */ /* 0x0001e8000c101908 */
[----:B------:R0:W-:Y:S01]  /*0610*/  @!P0 STG.E desc[UR8][R26.64], R11 ;  /* 0x0000000b1a008986 */ /* 0x0001e2000c101908 */
[----:B------:R-:W-:Y:S01]  /*0620*/  ISETP.LE.AND P0, PT, R4, UR4, PT ;  /* 0x0000000404007c0c */ /* 0x000fe2000bf03270 */
[----:B------:R-:W-:-:S05]  /*0630*/  HADD2.F32 R20, -RZ, R10.H0_H0 ;  /* 0x2000000aff147230 */ /* 0x000fca0000004100 */
[----:B------:R-:W-:-:S05]  /*0640*/  FFMA.FTZ R25, R20, -R2, R25 ;  /* 0x8000000214197223 */ /* 0x000fca0000010019 */
[----:B------:R0:W-:Y:S02]  /*0650*/  @!P3 STG.E desc[UR8][R18.64], R25 ;  /* 0x000000191200b986 */ /* 0x0001e4000c101908 */
[----:B------:R-:W-:Y:S05]  /*0660*/  @!P0 BRA `(.L_x_7) ;  /* 0xfffffffc00248947 */ /* 0x000fea000383ffff */
[----:B------:R-:W-:Y:S05]  /*0670*/  EXIT ;  /* 0x000000000000794d */ /* 0x000fea0003800000 */
.L_x_8:
        /* <DEDUP_REMOVED lines=16> */
.L_x_14:


//--------------------- .text._Z25multi_tensor_apply_kernelI18TensorListMetadataILi2EE17LAMBStage2FunctorIffEJPfS4_ffbEEvlPViT_T0_DpT1_ --------------------------
	.section	.text._Z25multi_tensor_apply_kernelI18TensorListMetadataILi2EE17LAMBStage2FunctorIffEJPfS4_ffbEEvlPViT_T0_DpT1_,"ax",@progbits
	.align	128
        .global         _Z25multi_tensor_apply_kernelI18TensorListMetadataILi2EE17LAMBStage2FunctorIffEJPfS4_ffbEEvlPViT_T0_DpT1_
        .type           _Z25multi_tensor_apply_kernelI18TensorListMetadataILi2EE17LAMBStage2FunctorIffEJPfS4_ffbEEvlPViT_T0_DpT1_,@function
        .size           _Z25multi_tensor_apply_kernelI18TensorListMetadataILi2EE17LAMBStage2FunctorIffEJPfS4_ffbEEvlPViT_T0_DpT1_,(.L_x_15 - _Z25multi_tensor_apply_kernelI18TensorListMetadataILi2EE17LAMBStage2FunctorIffEJPfS4_ffbEEvlPViT_T0_DpT1_)
        .other          _Z25multi_tensor_apply_kernelI18TensorListMetadataILi2EE17LAMBStage2FunctorIffEJPfS4_ffbEEvlPViT_T0_DpT1_,@"STO_CUDA_ENTRY STV_DEFAULT"
_Z25multi_tensor_apply_kernelI18TensorListMetadataILi2EE17LAMBStage2FunctorIffEJPfS4_ffbEEvlPViT_T0_DpT1_:
.text._Z25multi_tensor_apply_kernelI18TensorListMetadataILi2EE17LAMBStage2FunctorIffEJPfS4_ffbEEvlPViT_T0_DpT1_:
        /* <DEDUP_REMOVED lines=38> */
.L_x_9:
        /* <DEDUP_REMOVED lines=10> */
.L_x_10:
[----:B01----:R-:W-:-:S04]  /*0300*/  VIADD R26, R3, UR4 ;  /* 0x00000004031a7c36 */ /* 0x003fc80008000000 */
[C---:B---3--:R-:W-:Y:S01]  /*0310*/  VIADD R27, R26.reuse, UR10 ;  /* 0x0000000a1a1b7c36 */ /* 0x048fe20008000000 */
[----:B------:R-:W-:-:S03]  /*0320*/  ISETP.GE.AND P0, PT, R26, R4, PT ;  /* 0x000000041a00720c */ /* 0x000fc60003f06270 */
[C---:B------:R-:W-:Y:S01]  /*0330*/  VIADD R29, R27.reuse, UR10 ;  /* 0x0000000a1b1d7c36 */ /* 0x040fe20008000000 */
[----:B------:R-:W-:-:S04]  /*0340*/  ISETP.GE.AND P2, PT, R27, R4, PT ;  /* 0x000000041b00720c */ /* 0x000fc80003f46270 */
[----:B------:R-:W-:-:S05]  /*0350*/  ISETP.GE.AND P1, PT, R29, R4, PT ;  /* 0x000000041d00720c */ /* 0x000fca0003f26270 */
[----:B------:R-:W-:Y:S01]  /*0360*/  @!P0 IADD3 R18, P3, PT, R0, R26, RZ ;  /* 0x0000001a00128210 */ /* 0x000fe20007f7e0ff */
[----:B------:R-:W-:Y:S02]  /*0370*/  VIADD R28, R29, UR10 ;  /* 0x0000000a1d1c7c36 */ /* 0x000fe40008000000 */
[C-C-:B------:R-:W-:Y:S01]  /*0380*/  @!P0 IMAD.WIDE R22, R26.reuse, 0x4, R14.reuse ;  /* 0x000000041a168825 */ /* 0x140fe200078e020e */
[----:B------:R-:W-:Y:S02]  /*0390*/  @!P0 LEA.HI.X.SX32 R21, R26, R5, 0x1, P3 ;  /* 0x000000051a158211 */ /* 0x000fe400018f0eff */
[----:B--2---:R-:W-:Y:S01]  /*03a0*/  @!P0 LEA R20, P3, R18, UR6, 0x2 ;  /* 0x0000000612148c11 */ /* 0x004fe2000f8610ff */
[----:B------:R-:W-:Y:S01]  /*03b0*/  @!P2 IMAD.WIDE R16, R27, 0x4, R14 ;  /* 0x000000041b10a825 */ /* 0x000fe200078e020e */
[----:B------:R-:W-:Y:S01]  /*03c0*/  @!P2 IADD3 R19, P4, PT, R0, R27, RZ ;  /* 0x0000001b0013a210 */ /* 0x000fe20007f9e0ff */
[----:B------:R0:W2:Y:S01]  /*03d0*/  @!P0 LDG.E R12, desc[UR8][R22.64] ;  /* 0x00000008160c8981 */ /* 0x0000a2000c1e1900 */
[----:B------:R-:W-:-:S02]  /*03e0*/  @!P0 LEA.HI.X R21, R18, UR7, R21, 0x2, P3 ;  /* 0x0000000712158c11 */ /* 0x000fc400098f1415 */
[----:B------:R-:W-:Y:S01]  /*03f0*/  @!P2 LEA.HI.X.SX32 R24, R27, R5, 0x1, P4 ;  /* 0x000000051b18a211 */ /* 0x000fe200020f0eff */
[----:B------:R1:W3:Y:S01]  /*0400*/  @!P2 LDG.E R7, desc[UR8][R16.64] ;  /* 0x000000081007a981 */ /* 0x0002e2000c1e1900 */
[C---:B------:R-:W-:Y:S02]  /*0410*/  @!P2 LEA R18, P4, R19.reuse, UR6, 0x2 ;  /* 0x000000061312ac11 */ /* 0x040fe4000f8810ff */
[----:B------:R-:W-:Y:S01]  /*0420*/  ISETP.GE.AND P3, PT, R28, R4, PT ;  /* 0x000000041c00720c */ /* 0x000fe20003f66270 */
[----:B------:R4:W2:Y:S01]  /*0430*/  @!P0 LDG.E R11, desc[UR8][R20.64] ;  /* 0x00000008140b8981 */ /* 0x0008a2000c1e1900 */
[----:B------:R-:W-:Y:S02]  /*0440*/  @!P2 LEA.HI.X R19, R19, UR7, R24, 0x2, P4 ;  /* 0x000000071313ac11 */ /* 0x000fe4000a0f1418 */
[----:B------:R-:W-:-:S03]  /*0450*/  @!P1 IADD3 R24, P4, PT, R0, R29, RZ ;  /* 0x0000001d00189210 */ /* 0x000fc60007f9e0ff */
[----:B------:R5:W3:Y:S01]  /*0460*/  @!P2 LDG.E R6, desc[UR8][R18.64] ;  /* 0x000000081206a981 */ /* 0x000ae2000c1e1900 */
[----:B0-----:R-:W-:Y:S02]  /*0470*/  @!P1 LEA.HI.X.SX32 R23, R29, R5, 0x1, P4 ;  /* 0x000000051d179211 */ /* 0x001fe400020f0eff */
[----:B-1----:R-:W-:-:S04]  /*0480*/  @!P1 LEA R16, P4, R24, UR6, 0x2 ;  /* 0x0000000618109c11 */ /* 0x002fc8000f8810ff */
[----:B------:R-:W-:Y:S02]  /*0490*/  @!P1 LEA.HI.X R17, R24, UR7, R23, 0x2, P4 ;  /* 0x0000000718119c11 */ /* 0x000fe4000a0f1417 */
[----:B------:R-:W-:Y:S01]  /*04a0*/  @!P3 IADD3 R23, P4, PT, R0, R28, RZ ;  /* 0x0000001c0017b210 */ /* 0x000fe20007f9e0ff */
[--C-:B----4-:R-:W-:Y:S02]  /*04b0*/  @!P1 IMAD.WIDE R20, R29, 0x4, R14.reuse ;  /* 0x000000041d149825 */ /* 0x110fe400078e020e */
[----:B------:R-:W4:Y:S01]  /*04c0*/  @!P1 LDG.E R8, desc[UR8][R16.64] ;  /* 0x0000000810089981 */ /* 0x000f22000c1e1900 */
[C---:B-----5:R-:W-:Y:S02]  /*04d0*/  @!P3 LEA.HI.X.SX32 R18, R28.reuse, R5, 0x1, P4 ;  /* 0x000000051c12b211 */ /* 0x060fe400020f0eff */
[C---:B------:R-:W-:Y:S01]  /*04e0*/  @!P3 LEA R22, P4, R23.reuse, UR6, 0x2 ;  /* 0x000000061716bc11 */ /* 0x040fe2000f8810ff */
[----:B------:R-:W-:Y:S01]  /*04f0*/  @!P3 IMAD.WIDE R24, R28, 0x4, R14 ;  /* 0x000000041c18b825 */ /* 0x000fe200078e020e */
[----:B------:R0:W4:Y:S02]  /*0500*/  @!P1 LDG.E R9, desc[UR8][R20.64] ;  /* 0x0000000814099981 */ /* 0x000124000c1e1900 */
[----:B------:R-:W-:-:S02]  /*0510*/  @!P3 LEA.HI.X R23, R23, UR7, R18, 0x2, P4 ;  /* 0x000000071717bc11 */ /* 0x000fc4000a0f1412 */
[----:B------:R-:W5:Y:S04]  /*0520*/  @!P3 LDG.E R13, desc[UR8][R24.64] ;  /* 0x00000008180db981 */ /* 0x000f68000c1e1900 */
[----:B------:R-:W5:Y:S01]  /*0530*/  @!P3 LDG.E R10, desc[UR8][R22.64] ;  /* 0x00000008160ab981 */ /* 0x000f62000c1e1900 */
[----:B------:R-:W-:Y:S01]  /*0540*/  ULEA UR4, UR10, UR4, 0x2 ;  /* 0x000000040a047291 */ /* 0x000fe2000f8e10ff */
[----:B0-----:R-:W-:-:S04]  /*0550*/  @!P0 IMAD.WIDE R20, R26, 0x4, R14 ;  /* 0x000000041a148825 */ /* 0x001fc800078e020e */
[----:B------:R-:W-:-:S04]  /*0560*/  @!P2 IMAD.WIDE R26, R27, 0x4, R14 ;  /* 0x000000041b1aa825 */ /* 0x000fc800078e020e */
[----:B------:R-:W-:-:S04]  /*0570*/  @!P1 IMAD.WIDE R16, R29, 0x4, R14 ;  /* 0x000000041d109825 */ /* 0x000fc800078e020e */
[----:B------:R-:W-:-:S04]  /*0580*/  @!P3 IMAD.WIDE R28, R28, 0x4, R14 ;  /* 0x000000041c1cb825 */ /* 0x000fc800078e020e */
[----:B--2---:R-:W-:-:S05]  /*0590*/  FFMA.FTZ R12, R11, -R2, R12 ;  /* 0x800000020b0c7223 */ /* 0x004fca000001000c */
[----:B------:R0:W-:Y:S01]  /*05a0*/  @!P0 STG.E desc[UR8][R20.64], R12 ;  /* 0x0000000c14008986 */ /* 0x0001e2000c101908 */
[----:B------:R-:W-:Y:S01]  /*05b0*/  ISETP.LE.AND P0, PT, R4, UR4, PT ;  /* 0x0000000404007c0c */ /* 0x000fe2000bf03270 */
[----:B---3--:R-:W-:-:S05]  /*05c0*/  FFMA.FTZ R7, R6, -R2, R7 ;  /* 0x8000000206077223 */ /* 0x008fca0000010007 */
[----:B------:R0:W-:Y:S01]  /*05d0*/  @!P2 STG.E desc[UR8][R26.64], R7 ;  /* 0x000000071a00a986 */ /* 0x0001e2000c101908 */
[-C--:B----4-:R-:W-:Y:S01]  /*05e0*/  FFMA.FTZ R9, R8, -R2.reuse, R9 ;  /* 0x8000000208097223 */ /* 0x090fe20000010009 */
[----:B-----5:R-:W-:-:S04]  /*05f0*/  FFMA.FTZ R13, R10, -R2, R13 ;  /* 0x800000020a0d7223 */ /* 0x020fc8000001000d */
[----:B------:R0:W-:Y:S04]  /*0600*/  @!P1 STG.E desc[UR8][R16.64], R9 ;  /* 0x0000000910009986 */ /* 0x0001e8000c101908 */
[----:B------:R0:W-:Y:S01]  /*0610*/  @!P3 STG.E desc[UR8][R28.64], R13 ;  /* 0x0000000d1c00b986 */ /* 0x0001e2000c101908 */
[----:B------:R-:W-:Y:S05]  /*0620*/  @!P0 BRA `(.L_x_10) ;  /* 0xfffffffc00348947 */ /* 0x000fea000383ffff */
[----:B------:R-:W-:Y:S05]  /*0630*/  EXIT ;  /* 0x000000000000794d */ /* 0x000fea0003800000 */
.L_x_11:
        /* <DEDUP_REMOVED lines=12> */
.L_x_15:


//--------------------- .nv.shared.reserved.0     --------------------------
	.section	.nv.shared.reserved.0,"aw",@nobits
	.weak		__nv_reservedSMEM_offset_0_alias
	.size		__nv_reservedSMEM_offset_0_alias, 0, 64
	.other		__nv_reservedSMEM_offset_0_alias,@"STO_CUDA_RESERVED_SHARED STV_DEFAULT"
__nv_reservedSMEM_offset_0_alias:
	.zero		0
	.zero		64


//--------------------- .nv.global                --------------------------
	.section	.nv.global,"aw",@nobits
.nv.global:
	.type		_ZN59_INTERNAL_b75f7084_28_multi_tensor_lamb_stage_2_cu_c7e1319f4cuda3std3__48in_placeE,@object
	.size		_ZN59_INTERNAL_b75f7084_28_multi_tensor_lamb_stage_2_cu_c7e1319f4cuda3std3__48in_placeE,(_ZN59_INTERNAL_b75f7084_28_multi_tensor_lamb_stage_2_cu_c7e1319f4cuda3std6ranges3__45__cpo8distanceE - _ZN59_INTERNAL_b75f7084_28_multi_tensor_lamb_stage_2_cu_c7e1319f4cuda3std3__48in_placeE)
_ZN59_INTERNAL_b75f7084_28_multi_tensor_lamb_stage_2_cu_c7e1319f4cuda3std3__48in_placeE:
	.zero		1
	.type		_ZN59_INTERNAL_b75f7084_28_multi_tensor_lamb_stage_2_cu_c7e1319f4cuda3std6ranges3__45__cpo8distanceE,@object
	.size		_ZN59_INTERNAL_b75f7084_28_multi_tensor_lamb_stage_2_cu_c7e1319f4cuda3std6ranges3__45__cpo8distanceE,(_ZN59_INTERNAL_b75f7084_28_multi_tensor_lamb_stage_2_cu_c7e1319f4cuda3std3__45__cpo6cbeginE - _ZN59_INTERNAL_b75f7084_28_multi_tensor_lamb_stage_2_cu_c7e1319f4cuda3std6ranges3__45__cpo8distanceE)
_ZN59_INTERNAL_b75f7084_28_multi_tensor_lamb_stage_2_cu_c7e1319f4cuda3std6ranges3__45__cpo8distanceE:
	.zero		1
	.type		_ZN59_INTERNAL_b75f7084_28_multi_tensor_lamb_stage_2_cu_c7e1319f4cuda3std3__45__cpo6cbeginE,@object
	.size		_ZN59_INTERNAL_b75f7084_28_multi_tensor_lamb_stage_2_cu_c7e1319f4cuda3std3__45__cpo6cbeginE,(_ZN59_INTERNAL_b75f7084_28_multi_tensor_lamb_stage_2_cu_c7e1319f4cuda3std6ranges3__45__cpo7advanceE - _ZN59_INTERNAL_b75f7084_28_multi_tensor_lamb_stage_2_cu_c7e1319f4cuda3std3__45__cpo6cbeginE)
_ZN59_INTERNAL_b75f7084_28_multi_tensor_lamb_stage_2_cu_c7e1319f4cuda3std3__45__cpo6cbeginE:
	.zero		1
	.type		_ZN59_INTERNAL_b75f7084_28_multi_tensor_lamb_stage_2_cu_c7e1319f4cuda3std6ranges3__45__cpo7advanceE,@object
	.size		_ZN59_INTERNAL_b75f7084_28_multi_tensor_lamb_stage_2_cu_c7e1319f4cuda3std6ranges3__45__cpo7advanceE,(_ZN59_INTERNAL_b75f7084_28_multi_tensor_lamb_stage_2_cu_c7e1319f4cuda3std3__45__cpo7crbeginE - _ZN59_INTERNAL_b75f7084_28_multi_tensor_lamb_stage_2_cu_c7e1319f4cuda3std6ranges3__45__cpo7advanceE)
_ZN59_INTERNAL_b75f7084_28_multi_tensor_lamb_stage_2_cu_c7e1319f4cuda3std6ranges3__45__cpo7advanceE:
	.zero		1
	.type		_ZN59_INTERNAL_b75f7084_28_multi_tensor_lamb_stage_2_cu_c7e1319f4cuda3std3__45__cpo7crbeginE,@object
	.size		_ZN59_INTERNAL_b75f7084_28_multi_tensor_lamb_stage_2_cu_c7e1319f4cuda3std3__45__cpo7crbeginE,(_ZN59_INTERNAL_b75f7084_28_multi_tensor_lamb_stage_2_cu_c7e1319f4cuda3std6ranges3__45__cpo4dataE - _ZN59_INTERNAL_b75f7084_28_multi_tensor_lamb_stage_2_cu_c7e1319f4cuda3std3__45__cpo7crbeginE)
_ZN59_INTERNAL_b75f7084_28_multi_tensor_lamb_stage_2_cu_c7e1319f4cuda3std3__45__cpo7crbeginE:
	.zero		1
	.type		_ZN59_INTERNAL_b75f7084_28_multi_tensor_lamb_stage_2_cu_c7e1319f4cuda3std6ranges3__45__cpo4dataE,@object
	.size		_ZN59_INTERNAL_b75f7084_28_multi_tensor_lamb_stage_2_cu_c7e1319f4cuda3std6ranges3__45__cpo4dataE,(_ZN59_INTERNAL_b75f7084_28_multi_tensor_lamb_stage_2_cu_c7e1319f4cuda3std6ranges3__45__cpo5beginE - _ZN59_INTERNAL_b75f7084_28_multi_tensor_lamb_stage_2_cu_c7e1319f4cuda3std6ranges3__45__cpo4dataE)
_ZN59_INTERNAL_b75f7084_28_multi_tensor_lamb_stage_2_cu_c7e1319f4cuda3std6ranges3__45__cpo4dataE:
	.zero		1
	.type		_ZN59_INTERNAL_b75f7084_28_multi_tensor_lamb_stage_2_cu_c7e1319f4cuda3std6ranges3__45__cpo5beginE,@object
	.size		_ZN59_INTERNAL_b75f7084_28_multi_tensor_lamb_stage_2_cu_c7e1319f4cuda3std6ranges3__45__cpo5beginE,(_ZN59_INTERNAL_b75f7084_28_multi_tensor_lamb_stage_2_cu_c7e1319f4cuda3std3__461_GLOBAL__N__b75f7084_28_multi_tensor_lamb_stage_2_cu_c7e1319f6ignoreE - _ZN59_INTERNAL_b75f7084_28_multi_tensor_lamb_stage_2_cu_c7e1319f4cuda3std6ranges3__45__cpo5beginE)
_ZN59_INTERNAL_b75f7084_28_multi_tensor_lamb_stage_2_cu_c7e1319f4cuda3std6ranges3__45__cpo5beginE:
	.zero		1
	.type		_ZN59_INTERNAL_b75f7084_28_multi_tensor_lamb_stage_2_cu_c7e1319f4cuda3std3__461_GLOBAL__N__b75f7084_28_multi_tensor_lamb_stage_2_cu_c7e1319f6ignoreE,@object
	.size		_ZN59_INTERNAL_b75f7084_28_multi_tensor_lamb_stage_2_cu_c7e1319f4cuda3std3__461_GLOBAL__N__b75f7084_28_multi_tensor_lamb_stage_2_cu_c7e1319f6ignoreE,(_ZN59_INTERNAL_b75f7084_28_multi_tensor_lamb_stage_2_cu_c7e1319f4cuda3std6ranges3__45__cpo4sizeE - _ZN59_INTERNAL_b75f7084_28_multi_tensor_lamb_stage_2_cu_c7e1319f4cuda3std3__461_GLOBAL__N__b75f7084_28_multi_tensor_lamb_stage_2_cu_c7e1319f6ignoreE)
_ZN59_INTERNAL_b75f7084_28_multi_tensor_lamb_stage_2_cu_c7e1319f4cuda3std3__461_GLOBAL__N__b75f7084_28_multi_tensor_lamb_stage_2_cu_c7e1319f6ignoreE:
	.zero		1
	.type		_ZN59_INTERNAL_b75f7084_28_multi_tensor_lamb_stage_2_cu_c7e1319f4cuda3std6ranges3__45__cpo4sizeE,@object
	.size		_ZN59_INTERNAL_b75f7084_28_multi_tensor_lamb_stage_2_cu_c7e1319f4cuda3std6ranges3__45__cpo4sizeE,(_ZN59_INTERNAL_b75f7084_28_multi_tensor_lamb_stage_2_cu_c7e1319f4cuda3std3__45__cpo5beginE - _ZN59_INTERNAL_b75f7084_28_multi_tensor_lamb_stage_2_cu_c7e1319f4cuda3std6ranges3__45__cpo4sizeE)
_ZN59_INTERNAL_b75f7084_28_multi_tensor_lamb_stage_2_cu_c7e1319f4cuda3std6ranges3__45__cpo4sizeE:
	.zero		1
	.type		_ZN59_INTERNAL_b75f7084_28_multi_tensor_lamb_stage_2_cu_c7e1319f4cuda3std3__45__cpo5beginE,@object
	.size		_ZN59_INTERNAL_b75f7084_28_multi_tensor_lamb_stage_2_cu_c7e1319f4cuda3std3__45__cpo5beginE,(_ZN59_INTERNAL_b75f7084_28_multi_tensor_lamb_stage_2_cu_c7e1319f4cuda3std6ranges3__45__cpo6cbeginE - _ZN59_INTERNAL_b75f7084_28_multi_tensor_lamb_stage_2_cu_c7e1319f4cuda3std3__45__cpo5beginE)
_ZN59_INTERNAL_b75f7084_28_multi_tensor_lamb_stage_2_cu_c7e1319f4cuda3std3__45__cpo5beginE:
	.zero		1
	.type		_ZN59_INTERNAL_b75f7084_28_multi_tensor_lamb_stage_2_cu_c7e1319f4cuda3std6ranges3__45__cpo6cbeginE,@object
	.size		_ZN59_INTERNAL_b75f7084_28_multi_tensor_lamb_stage_2_cu_c7e1319f4cuda3std6ranges3__45__cpo6cbeginE,(_ZN59_INTERNAL_b75f7084_28_multi_tensor_lamb_stage_2_cu_c7e1319f4cuda3std3__45__cpo6rbeginE - _ZN59_INTERNAL_b75f7084_28_multi_tensor_lamb_stage_2_cu_c7e1319f4cuda3std6ranges3__45__cpo6cbeginE)
_ZN59_INTERNAL_b75f7084_28_multi_tensor_lamb_stage_2_cu_c7e1319f4cuda3std6ranges3__45__cpo6cbeginE:
	.zero		1
	.type		_ZN59_INTERNAL_b75f7084_28_multi_tensor_lamb_stage_2_cu_c7e1319f4cuda3std3__45__cpo6rbeginE,@object
	.size		_ZN59_INTERNAL_b75f7084_28_multi_tensor_lamb_stage_2_cu_c7e1319f4cuda3std3__45__cpo6rbeginE,(_ZN59_INTERNAL_b75f7084_28_multi_tensor_lamb_stage_2_cu_c7e1319f4cuda3std6ranges3__45__cpo4nextE - _ZN59_INTERNAL_b75f7084_28_multi_tensor_lamb_stage_2_cu_c7e1319f4cuda3std3__45__cpo6rbeginE)
_ZN59_INTERNAL_b75f7084_28_multi_tensor_lamb_stage_2_cu_c7e1319f4cuda3std3__45__cpo6rbeginE:
	.zero		1
	.type		_ZN59_INTERNAL_b75f7084_28_multi_tensor_lamb_stage_2_cu_c7e1319f4cuda3std6ranges3__45__cpo4nextE,@object
	.size		_ZN59_INTERNAL_b75f7084_28_multi_tensor_lamb_stage_2_cu_c7e1319f4cuda3std6ranges3__45__cpo4nextE,(_ZN59_INTERNAL_b75f7084_28_multi_tensor_lamb_stage_2_cu_c7e1319f4cuda3std6ranges3__45__cpo4swapE - _ZN59_INTERNAL_b75f7084_28_multi_tensor_lamb_stage_2_cu_c7e1319f4cuda3std6ranges3__45__cpo4nextE)
_ZN59_INTERNAL_b75f7084_28_multi_tensor_lamb_stage_2_cu_c7e1319f4cuda3std6ranges3__45__cpo4nextE:
	.zero		1
	.type		_ZN59_INTERNAL_b75f7084_28_multi_tensor_lamb_stage_2_cu_c7e1319f4cuda3std6ranges3__45__cpo4swapE,@object
	.size		_ZN59_INTERNAL_b75f7084_28_multi_tensor_lamb_stage_2_cu_c7e1319f4cuda3std6ranges3__45__cpo4swapE,(_ZN59_INTERNAL_b75f7084_28_multi_tensor_lamb_stage_2_cu_c7e1319f4cuda3std3__420unreachable_sentinelE - _ZN59_INTERNAL_b75f7084_28_multi_tensor_lamb_stage_2_cu_c7e1319f4cuda3std6ranges3__45__cpo4swapE)
_ZN59_INTERNAL_b75f7084_28_multi_tensor_lamb_stage_2_cu_c7e1319f4cuda3std6ranges3__45__cpo4swapE:
	.zero		1
	.type		_ZN59_INTERNAL_b75f7084_28_multi_tensor_lamb_stage_2_cu_c7e1319f4cuda3std3__420unreachable_sentinelE,@object
	.size		_ZN59_INTERNAL_b75f7084_28_multi_tensor_lamb_stage_2_cu_c7e1319f4cuda3std3__420unreachable_sentinelE,(_ZN59_INTERNAL_b75f7084_28_multi_tensor_lamb_stage_2_cu_c7e1319f6thrust24THRUST_300001_SM_1030_NS6system6detail10sequential3seqE - _ZN59_INTERNAL_b75f7084_28_multi_tensor_lamb_stage_2_cu_c7e1319f4cuda3std3__420unreachable_sentinelE)
_ZN59_INTERNAL_b75f7084_28_multi_tensor_lamb_stage_2_cu_c7e1319f4cuda3std3__420unreachable_sentinelE:
	.zero		1
	.type		_ZN59_INTERNAL_b75f7084_28_multi_tensor_lamb_stage_2_cu_c7e1319f6thrust24THRUST_300001_SM_1030_NS6system6detail10sequential3seqE,@object
	.size		_ZN59_INTERNAL_b75f7084_28_multi_tensor_lamb_stage_2_cu_c7e1319f6thrust24THRUST_300001_SM_1030_NS6system6detail10sequential3seqE,(_ZN59_INTERNAL_b75f7084_28_multi_tensor_lamb_stage_2_cu_c7e1319f4cuda3std3__45__cpo4cendE - _ZN59_INTERNAL_b75f7084_28_multi_tensor_lamb_stage_2_cu_c7e1319f6thrust24THRUST_300001_SM_1030_NS6system6detail10sequential3seqE)
_ZN59_INTERNAL_b75f7084_28_multi_tensor_lamb_stage_2_cu_c7e1319f6thrust24THRUST_300001_SM_1030_NS6system6detail10sequential3seqE:
	.zero		1
	.type		_ZN59_INTERNAL_b75f7084_28_multi_tensor_lamb_stage_2_cu_c7e1319f4cuda3std3__45__cpo4cendE,@object
	.size		_ZN59_INTERNAL_b75f7084_28_multi_tensor_lamb_stage_2_cu_c7e1319f4cuda3std3__45__cpo4cendE,(_ZN59_INTERNAL_b75f7084_28_multi_tensor_lamb_stage_2_cu_c7e1319f4cuda3std6ranges3__45__cpo9iter_swapE - _ZN59_INTERNAL_b75f7084_28_multi_tensor_lamb_stage_2_cu_c7e1319f4cuda3std3__45__cpo4cendE)
_ZN59_INTERNAL_b75f7084_28_multi_tensor_lamb_stage_2_cu_c7e1319f4cuda3std3__45__cpo4cendE:
	.zero		1
	.type		_ZN59_INTERNAL_b75f7084_28_multi_tensor_lamb_stage_2_cu_c7e1319f4cuda3std6ranges3__45__cpo9iter_swapE,@object
	.size		_ZN59_INTERNAL_b75f7084_28_multi_tensor_lamb_stage_2_cu_c7e1319f4cuda3std6ranges3__45__cpo9iter_swapE,(_ZN59_INTERNAL_b75f7084_28_multi_tensor_lamb_stage_2_cu_c7e1319f4cuda3std3__45__cpo5crendE - _ZN59_INTERNAL_b75f7084_28_multi_tensor_lamb_stage_2_cu_c7e1319f4cuda3std6ranges3__45__cpo9iter_swapE)
_ZN59_INTERNAL_b75f7084_28_multi_tensor_lamb_stage_2_cu_c7e1319f4cuda3std6ranges3__45__cpo9iter_swapE:
	.zero		1
	.type		_ZN59_INTERNAL_b75f7084_28_multi_tensor_lamb_stage_2_cu_c7e1319f4cuda3std3__45__cpo5crendE,@object
	.size		_ZN59_INTERNAL_b75f7084_28_multi_tensor_lamb_stage_2_cu_c7e1319f4cuda3std3__45__cpo5crendE,(_ZN59_INTERNAL_b75f7084_28_multi_tensor_lamb_stage_2_cu_c7e1319f4cuda3std6ranges3__45__cpo5cdataE - _ZN59_INTERNAL_b75f7084_28_multi_tensor_lamb_stage_2_cu_c7e1319f4cuda3std3__45__cpo5crendE)
_ZN59_INTERNAL_b75f7084_28_multi_tensor_lamb_stage_2_cu_c7e1319f4cuda3std3__45__cpo5crendE:
	.zero		1
	.type		_ZN59_INTERNAL_b75f7084_28_multi_tensor_lamb_stage_2_cu_c7e1319f4cuda3std6ranges3__45__cpo5cdataE,@object
	.size		_ZN59_INTERNAL_b75f7084_28_multi_tensor_lamb_stage_2_cu_c7e1319f4cuda3std6ranges3__45__cpo5cdataE,(_ZN59_INTERNAL_b75f7084_28_multi_tensor_lamb_stage_2_cu_c7e1319f4cuda3std6ranges3__45__cpo3endE - _ZN59_INTERNAL_b75f7084_28_multi_tensor_lamb_stage_2_cu_c7e1319f4cuda3std6ranges3__45__cpo5cdataE)
_ZN59_INTERNAL_b75f7084_28_multi_tensor_lamb_stage_2_cu_c7e1319f4cuda3std6ranges3__45__cpo5cdataE:
	.zero		1
	.type		_ZN59_INTERNAL_b75f7084_28_multi_tensor_lamb_stage_2_cu_c7e1319f4cuda3std6ranges3__45__cpo3endE,@object
	.size		_ZN59_INTERNAL_b75f7084_28_multi_tensor_lamb_stage_2_cu_c7e1319f4cuda3std6ranges3__45__cpo3endE,(_ZN59_INTERNAL_b75f7084_28_multi_tensor_lamb_stage_2_cu_c7e1319f4cuda3std3__419piecewise_constructE - _ZN59_INTERNAL_b75f7084_28_multi_tensor_lamb_stage_2_cu_c7e1319f4cuda3std6ranges3__45__cpo3endE)
_ZN59_INTERNAL_b75f7084_28_multi_tensor_lamb_stage_2_cu_c7e1319f4cuda3std6ranges3__45__cpo3endE:
	.zero		1
	.type		_ZN59_INTERNAL_b75f7084_28_multi_tensor_lamb_stage_2_cu_c7e1319f4cuda3std3__419piecewise_constructE,@object
	.size		_ZN59_INTERNAL_b75f7084_28_multi_tensor_lamb_stage_2_cu_c7e1319f4cuda3std3__419piecewise_constructE,(_ZN59_INTERNAL_b75f7084_28_multi_tensor_lamb_stage_2_cu_c7e1319f4cuda3std6ranges3__45__cpo5ssizeE - _ZN59_INTERNAL_b75f7084_28_multi_tensor_lamb_stage_2_cu_c7e1319f4cuda3std3__419piecewise_constructE)
_ZN59_INTERNAL_b75f7084_28_multi_tensor_lamb_stage_2_cu_c7e1319f4cuda3std3__419piecewise_constructE:
	.zero		1
	.type		_ZN59_INTERNAL_b75f7084_28_multi_tensor_lamb_stage_2_cu_c7e1319f4cuda3std6ranges3__45__cpo5ssizeE,@object
	.size		_ZN59_INTERNAL_b75f7084_28_multi_tensor_lamb_stage_2_cu_c7e1319f4cuda3std6ranges3__45__cpo5ssizeE,(_ZN59_INTERNAL_b75f7084_28_multi_tensor_lamb_stage_2_cu_c7e1319f4cuda3std3__45__cpo3endE - _ZN59_INTERNAL_b75f7084_28_multi_tensor_lamb_stage_2_cu_c7e1319f4cuda3std6ranges3__45__cpo5ssizeE)
_ZN59_INTERNAL_b75f7084_28_multi_tensor_lamb_stage_2_cu_c7e1319f4cuda3std6ranges3__45__cpo5ssizeE:
	.zero		1
	.type		_ZN59_INTERNAL_b75f7084_28_multi_tensor_lamb_stage_2_cu_c7e1319f4cuda3std3__45__cpo3endE,@object
	.size		_ZN59_INTERNAL_b75f7084_28_multi_tensor_lamb_stage_2_cu_c7e1319f4cuda3std3__45__cpo3endE,(_ZN59_INTERNAL_b75f7084_28_multi_tensor_lamb_stage_2_cu_c7e1319f4cuda3std6ranges3__45__cpo4cendE - _ZN59_INTERNAL_b75f7084_28_multi_tensor_lamb_stage_2_cu_c7e1319f4cuda3std3__45__cpo3endE)
_ZN59_INTERNAL_b75f7084_28_multi_tensor_lamb_stage_2_cu_c7e1319f4cuda3std3__45__cpo3endE:
	.zero		1
	.type		_ZN59_INTERNAL_b75f7084_28_multi_tensor_lamb_stage_2_cu_c7e1319f4cuda3std6ranges3__45__cpo4cendE,@object
	.size		_ZN59_INTERNAL_b75f7084_28_multi_tensor_lamb_stage_2_cu_c7e1319f4cuda3std6ranges3__45__cpo4cendE,(_ZN59_INTERNAL_b75f7084_28_multi_tensor_lamb_stage_2_cu_c7e1319f4cuda3std3__45__cpo4rendE - _ZN59_INTERNAL_b75f7084_28_multi_tensor_lamb_stage_2_cu_c7e1319f4cuda3std6ranges3__45__cpo4cendE)
_ZN59_INTERNAL_b75f7084_28_multi_tensor_lamb_stage_2_cu_c7e1319f4cuda3std6ranges3__45__cpo4cendE:
	.zero		1
	.type		_ZN59_INTERNAL_b75f7084_28_multi_tensor_lamb_stage_2_cu_c7e1319f4cuda3std3__45__cpo4rendE,@object
	.size		_ZN59_INTERNAL_b75f7084_28_multi_tensor_lamb_stage_2_cu_c7e1319f4cuda3std3__45__cpo4rendE,(_ZN59_INTERNAL_b75f7084_28_multi_tensor_lamb_stage_2_cu_c7e1319f4cuda3std6ranges3__45__cpo4prevE - _ZN59_INTERNAL_b75f7084_28_multi_tensor_lamb_stage_2_cu_c7e1319f4cuda3std3__45__cpo4rendE)
_ZN59_INTERNAL_b75f7084_28_multi_tensor_lamb_stage_2_cu_c7e1319f4cuda3std3__45__cpo4rendE:
	.zero		1
	.type		_ZN59_INTERNAL_b75f7084_28_multi_tensor_lamb_stage_2_cu_c7e1319f4cuda3std6ranges3__45__cpo4prevE,@object
	.size		_ZN59_INTERNAL_b75f7084_28_multi_tensor_lamb_stage_2_cu_c7e1319f4cuda3std6ranges3__45__cpo4prevE,(_ZN59_INTERNAL_b75f7084_28_multi_tensor_lamb_stage_2_cu_c7e1319f4cuda3std6ranges3__45__cpo9iter_moveE - _ZN59_INTERNAL_b75f7084_28_multi_tensor_lamb_stage_2_cu_c7e1319f4cuda3std6ranges3__45__cpo4prevE)
_ZN59_INTERNAL_b75f7084_28_multi_tensor_lamb_stage_2_cu_c7e1319f4cuda3std6ranges3__45__cpo4prevE:
	.zero		1
	.type		_ZN59_INTERNAL_b75f7084_28_multi_tensor_lamb_stage_2_cu_c7e1319f4cuda3std6ranges3__45__cpo9iter_moveE,@object
	.size		_ZN59_INTERNAL_b75f7084_28_multi_tensor_lamb_stage_2_cu_c7e1319f4cuda3std6ranges3__45__cpo9iter_moveE,(.L_13 - _ZN59_INTERNAL_b75f7084_28_multi_tensor_lamb_stage_2_cu_c7e1319f4cuda3std6ranges3__45__cpo9iter_moveE)
_ZN59_INTERNAL_b75f7084_28_multi_tensor_lamb_stage_2_cu_c7e1319f4cuda3std6ranges3__45__cpo9iter_moveE:
	.zero		1
.L_13:


//--------------------- .nv.constant0._Z25multi_tensor_apply_kernelI18TensorListMetadataILi2EE17LAMBStage2FunctorIN3c104HalfES4_EJPfS6_ffbEEvlPViT_T0_DpT1_ --------------------------
	.section	.nv.constant0._Z25multi_tensor_apply_kernelI18TensorListMetadataILi2EE17LAMBStage2FunctorIN3c104HalfES4_EJPfS6_ffbEEvlPViT_T0_DpT1_,"a",@progbits
	.sectionflags	@""
	.align	4
.nv.constant0._Z25multi_tensor_apply_kernelI18TensorListMetadataILi2EE17LAMBStage2FunctorIN3c104HalfES4_EJPfS6_ffbEEvlPViT_T0_DpT1_:
	.zero		4089


//--------------------- .nv.constant0._Z25multi_tensor_apply_kernelI18TensorListMetadataILi2EE17LAMBStage2FunctorIN3c104HalfEfEJPfS6_ffbEEvlPViT_T0_DpT1_ --------------------------
	.section	.nv.constant0._Z25multi_tensor_apply_kernelI18TensorListMetadataILi2EE17LAMBStage2FunctorIN3c104HalfEfEJPfS6_ffbEEvlPViT_T0_DpT1_,"a",@progbits
	.sectionflags	@""
	.align	4
.nv.constant0._Z25multi_tensor_apply_kernelI18TensorListMetadataILi2EE17LAMBStage2FunctorIN3c104HalfEfEJPfS6_ffbEEvlPViT_T0_DpT1_:
	.zero		4089


//--------------------- .nv.constant0._Z25multi_tensor_apply_kernelI18TensorListMetadataILi2EE17LAMBStage2FunctorIfN3c104HalfEEJPfS6_ffbEEvlPViT_T0_DpT1_ --------------------------
	.section	.nv.constant0._Z25multi_tensor_apply_kernelI18TensorListMetadataILi2EE17LAMBStage2FunctorIfN3c104HalfEEJPfS6_ffbEEvlPViT_T0_DpT1_,"a",@progbits
	.sectionflags	@""
	.align	4
.nv.constant0._Z25multi_tensor_apply_kernelI18TensorListMetadataILi2EE17LAMBStage2FunctorIfN3c104HalfEEJPfS6_ffbEEvlPViT_T0_DpT1_:
	.zero		4089


//--------------------- .nv.constant0._Z25multi_tensor_apply_kernelI18TensorListMetadataILi2EE17LAMBStage2FunctorIffEJPfS4_ffbEEvlPViT_T0_DpT1_ --------------------------
	.section	.nv.constant0._Z25multi_tensor_apply_kernelI18TensorListMetadataILi2EE17LAMBStage2FunctorIffEJPfS4_ffbEEvlPViT_T0_DpT1_,"a",@progbits
	.sectionflags	@""
	.align	4
.nv.constant0._Z25multi_tensor_apply_kernelI18TensorListMetadataILi2EE17LAMBStage2FunctorIffEJPfS4_ffbEEvlPViT_T0_DpT1_:
	.zero		4089


//--------------------- SYMBOLS --------------------------

	.type		.nv.reservedSmem.offset0,@object
	.size		.nv.reservedSmem.offset0,0x4
